//
// Generated by NVIDIA NVVM Compiler
//
// Compiler Build ID: CL-36424714
// Cuda compilation tools, release 13.0, V13.0.88
// Based on NVVM 20.0.0
//

.version 9.0
.target sm_100
.address_size 64

	// .globl	_Z15calKernelPhase1Pjiiiii
// _ZZ15calKernelPhase1PjiiiiiE11shared_dist has been demoted
// _ZZ15calKernelPhase2PjiiiiiiE12shared_pivot has been demoted
// _ZZ15calKernelPhase2PjiiiiiiE11shared_dist has been demoted
// _ZZ15calKernelPhase3PjiiiiiE11shared_dist has been demoted
// _ZZ15calKernelPhase3PjiiiiiE10shared_row has been demoted
// _ZZ15calKernelPhase3PjiiiiiE10shared_col has been demoted

.visible .entry _Z15calKernelPhase1Pjiiiii(
	.param .u64 .ptr .align 1 _Z15calKernelPhase1Pjiiiii_param_0,
	.param .u32 _Z15calKernelPhase1Pjiiiii_param_1,
	.param .u32 _Z15calKernelPhase1Pjiiiii_param_2,
	.param .u32 _Z15calKernelPhase1Pjiiiii_param_3,
	.param .u32 _Z15calKernelPhase1Pjiiiii_param_4,
	.param .u32 _Z15calKernelPhase1Pjiiiii_param_5
)
{
	.reg .pred 	%p<12>;
	.reg .b32 	%r<91>;
	.reg .b64 	%rd<5>;
	// demoted variable
	.shared .align 4 .b8 _ZZ15calKernelPhase1PjiiiiiE11shared_dist[4096];
	ld.param.u64 	%rd2, [_Z15calKernelPhase1Pjiiiii_param_0];
	ld.param.u32 	%r38, [_Z15calKernelPhase1Pjiiiii_param_1];
	ld.param.u32 	%r36, [_Z15calKernelPhase1Pjiiiii_param_2];
	ld.param.u32 	%r37, [_Z15calKernelPhase1Pjiiiii_param_3];
	ld.param.u32 	%r39, [_Z15calKernelPhase1Pjiiiii_param_4];
	ld.param.u32 	%r40, [_Z15calKernelPhase1Pjiiiii_param_5];
	mov.u32 	%r41, %ctaid.x;
	add.s32 	%r42, %r40, %r41;
	mov.u32 	%r43, %ctaid.y;
	add.s32 	%r44, %r39, %r43;
	mov.u32 	%r1, %tid.y;
	mad.lo.s32 	%r2, %r44, %r36, %r1;
	mov.u32 	%r3, %tid.x;
	mad.lo.s32 	%r45, %r42, %r36, %r3;
	max.s32 	%r46, %r2, %r45;
	setp.ge.s32 	%p1, %r46, %r38;
	@%p1 bra 	$L__BB0_19;
	cvta.to.global.u64 	%rd3, %rd2;
	mul.lo.s32 	%r5, %r37, %r36;
	add.s32 	%r47, %r5, %r36;
	min.s32 	%r6, %r47, %r38;
	mad.lo.s32 	%r48, %r2, %r38, %r45;
	mul.wide.s32 	%rd4, %r48, 4;
	add.s64 	%rd1, %rd3, %rd4;
	ld.global.u32 	%r49, [%rd1];
	shl.b32 	%r50, %r1, 7;
	mov.u32 	%r51, _ZZ15calKernelPhase1PjiiiiiE11shared_dist;
	add.s32 	%r52, %r51, %r50;
	shl.b32 	%r53, %r3, 2;
	add.s32 	%r7, %r52, %r53;
	st.shared.u32 	[%r7], %r49;
	bar.sync 	0;
	sub.s32 	%r8, %r6, %r5;
	setp.lt.s32 	%p2, %r8, 1;
	@%p2 bra 	$L__BB0_18;
	and.b32  	%r9, %r8, 3;
	sub.s32 	%r55, %r5, %r6;
	setp.gt.u32 	%p3, %r55, -4;
	mov.b32 	%r87, 0;
	@%p3 bra 	$L__BB0_13;
	and.b32  	%r87, %r8, 2147483644;
	neg.s32 	%r86, %r87;
	add.s32 	%r58, %r50, %r51;
	add.s32 	%r85, %r58, 8;
	add.s32 	%r60, %r53, %r51;
	add.s32 	%r84, %r60, 256;
$L__BB0_4:
	ld.shared.u32 	%r61, [%r85+-8];
	ld.shared.u32 	%r62, [%r84+-256];
	add.s32 	%r17, %r62, %r61;
	ld.shared.u32 	%r63, [%r7];
	setp.ge.u32 	%p4, %r17, %r63;
	@%p4 bra 	$L__BB0_6;
	st.shared.u32 	[%r7], %r17;
$L__BB0_6:
	bar.sync 	0;
	ld.shared.u32 	%r64, [%r85+-4];
	ld.shared.u32 	%r65, [%r84+-128];
	add.s32 	%r18, %r65, %r64;
	ld.shared.u32 	%r66, [%r7];
	setp.ge.u32 	%p5, %r18, %r66;
	@%p5 bra 	$L__BB0_8;
	st.shared.u32 	[%r7], %r18;
$L__BB0_8:
	bar.sync 	0;
	ld.shared.u32 	%r67, [%r85];
	ld.shared.u32 	%r68, [%r84];
	add.s32 	%r19, %r68, %r67;
	ld.shared.u32 	%r69, [%r7];
	setp.ge.u32 	%p6, %r19, %r69;
	@%p6 bra 	$L__BB0_10;
	st.shared.u32 	[%r7], %r19;
$L__BB0_10:
	bar.sync 	0;
	ld.shared.u32 	%r70, [%r85+4];
	ld.shared.u32 	%r71, [%r84+128];
	add.s32 	%r20, %r71, %r70;
	ld.shared.u32 	%r72, [%r7];
	setp.ge.u32 	%p7, %r20, %r72;
	@%p7 bra 	$L__BB0_12;
	st.shared.u32 	[%r7], %r20;
$L__BB0_12:
	bar.sync 	0;
	add.s32 	%r86, %r86, 4;
	add.s32 	%r85, %r85, 16;
	add.s32 	%r84, %r84, 512;
	setp.ne.s32 	%p8, %r86, 0;
	@%p8 bra 	$L__BB0_4;
$L__BB0_13:
	setp.eq.s32 	%p9, %r9, 0;
	@%p9 bra 	$L__BB0_18;
	shl.b32 	%r73, %r87, 7;
	add.s32 	%r75, %r73, %r53;
	add.s32 	%r90, %r51, %r75;
	shl.b32 	%r78, %r87, 2;
	add.s32 	%r79, %r50, %r78;
	add.s32 	%r89, %r51, %r79;
	neg.s32 	%r88, %r9;
$L__BB0_15:
	.pragma "nounroll";
	ld.shared.u32 	%r80, [%r89];
	ld.shared.u32 	%r81, [%r90];
	add.s32 	%r31, %r81, %r80;
	ld.shared.u32 	%r82, [%r7];
	setp.ge.u32 	%p10, %r31, %r82;
	@%p10 bra 	$L__BB0_17;
	st.shared.u32 	[%r7], %r31;
$L__BB0_17:
	bar.sync 	0;
	add.s32 	%r90, %r90, 128;
	add.s32 	%r89, %r89, 4;
	add.s32 	%r88, %r88, 1;
	setp.ne.s32 	%p11, %r88, 0;
	@%p11 bra 	$L__BB0_15;
$L__BB0_18:
	ld.shared.u32 	%r83, [%r7];
	st.global.u32 	[%rd1], %r83;
$L__BB0_19:
	ret;

}
	// .globl	_Z15calKernelPhase2Pjiiiiii
.visible .entry _Z15calKernelPhase2Pjiiiiii(
	.param .u64 .ptr .align 1 _Z15calKernelPhase2Pjiiiiii_param_0,
	.param .u32 _Z15calKernelPhase2Pjiiiiii_param_1,
	.param .u32 _Z15calKernelPhase2Pjiiiiii_param_2,
	.param .u32 _Z15calKernelPhase2Pjiiiiii_param_3,
	.param .u32 _Z15calKernelPhase2Pjiiiiii_param_4,
	.param .u32 _Z15calKernelPhase2Pjiiiiii_param_5,
	.param .u32 _Z15calKernelPhase2Pjiiiiii_param_6
)
{
	.reg .pred 	%p<34>;
	.reg .b32 	%r<180>;
	.reg .b64 	%rd<9>;
	// demoted variable
	.shared .align 4 .b8 _ZZ15calKernelPhase2PjiiiiiiE12shared_pivot[4096];
	// demoted variable
	.shared .align 4 .b8 _ZZ15calKernelPhase2PjiiiiiiE11shared_dist[4096];
	ld.param.u64 	%rd3, [_Z15calKernelPhase2Pjiiiiii_param_0];
	ld.param.u32 	%r68, [_Z15calKernelPhase2Pjiiiiii_param_1];
	ld.param.u32 	%r67, [_Z15calKernelPhase2Pjiiiiii_param_2];
	ld.param.u32 	%r69, [_Z15calKernelPhase2Pjiiiiii_param_3];
	ld.param.u32 	%r70, [_Z15calKernelPhase2Pjiiiiii_param_4];
	ld.param.u32 	%r71, [_Z15calKernelPhase2Pjiiiiii_param_5];
	ld.param.u32 	%r72, [_Z15calKernelPhase2Pjiiiiii_param_6];
	cvta.to.global.u64 	%rd1, %rd3;
	mov.u32 	%r73, %ctaid.x;
	add.s32 	%r74, %r72, %r73;
	mov.u32 	%r75, %ctaid.y;
	add.s32 	%r76, %r71, %r75;
	mov.u32 	%r1, %tid.y;
	mad.lo.s32 	%r2, %r76, %r69, %r1;
	mov.u32 	%r3, %tid.x;
	mad.lo.s32 	%r77, %r74, %r69, %r3;
	mul.lo.s32 	%r5, %r70, %r69;
	add.s32 	%r78, %r5, %r69;
	min.s32 	%r6, %r78, %r68;
	max.s32 	%r79, %r2, %r77;
	setp.lt.s32 	%p1, %r79, %r68;
	setp.ge.s32 	%p2, %r79, %r68;
	mul.lo.s32 	%r7, %r2, %r68;
	add.s32 	%r80, %r7, %r77;
	mul.wide.s32 	%rd4, %r80, 4;
	add.s64 	%rd2, %rd1, %rd4;
	shl.b32 	%r81, %r1, 7;
	mov.u32 	%r82, _ZZ15calKernelPhase2PjiiiiiiE11shared_dist;
	add.s32 	%r83, %r82, %r81;
	shl.b32 	%r84, %r3, 2;
	add.s32 	%r8, %r83, %r84;
	@%p2 bra 	$L__BB1_2;
	ld.global.u32 	%r86, [%rd2];
	st.shared.u32 	[%r8], %r86;
	bra.uni 	$L__BB1_3;
$L__BB1_2:
	mov.b32 	%r85, 1073741823;
	st.shared.u32 	[%r8], %r85;
$L__BB1_3:
	mov.u32 	%r88, _ZZ15calKernelPhase2PjiiiiiiE12shared_pivot;
	add.s32 	%r9, %r88, %r81;
	setp.eq.s32 	%p3, %r67, 1;
	@%p3 bra 	$L__BB1_8;
	setp.ne.s32 	%p4, %r67, 0;
	@%p4 bra 	$L__BB1_11;
	setp.ge.s32 	%p8, %r2, %r68;
	add.s32 	%r10, %r5, %r3;
	setp.ge.u32 	%p9, %r10, %r68;
	or.pred  	%p10, %p8, %p9;
	@%p10 bra 	$L__BB1_7;
	add.s32 	%r99, %r7, %r10;
	mul.wide.u32 	%rd7, %r99, 4;
	add.s64 	%rd8, %rd1, %rd7;
	ld.global.u32 	%r100, [%rd8];
	add.s32 	%r102, %r9, %r84;
	st.shared.u32 	[%r102], %r100;
	bra.uni 	$L__BB1_11;
$L__BB1_7:
	add.s32 	%r97, %r9, %r84;
	mov.b32 	%r98, 1073741823;
	st.shared.u32 	[%r97], %r98;
	bra.uni 	$L__BB1_11;
$L__BB1_8:
	setp.ge.s32 	%p5, %r77, %r68;
	add.s32 	%r11, %r5, %r1;
	setp.ge.u32 	%p6, %r11, %r68;
	or.pred  	%p7, %p6, %p5;
	@%p7 bra 	$L__BB1_10;
	mad.lo.s32 	%r92, %r11, %r68, %r77;
	mul.wide.u32 	%rd5, %r92, 4;
	add.s64 	%rd6, %rd1, %rd5;
	ld.global.u32 	%r93, [%rd6];
	add.s32 	%r95, %r9, %r84;
	st.shared.u32 	[%r95], %r93;
	bra.uni 	$L__BB1_11;
$L__BB1_10:
	add.s32 	%r90, %r9, %r84;
	mov.b32 	%r91, 1073741823;
	st.shared.u32 	[%r90], %r91;
$L__BB1_11:
	bar.sync 	0;
	not.pred 	%p11, %p1;
	@%p11 bra 	$L__BB1_49;
	setp.eq.s32 	%p12, %r67, 0;
	@%p12 bra 	$L__BB1_31;
	setp.ne.s32 	%p13, %r67, 1;
	@%p13 bra 	$L__BB1_48;
	sub.s32 	%r12, %r6, %r5;
	setp.lt.s32 	%p14, %r12, 1;
	@%p14 bra 	$L__BB1_48;
	and.b32  	%r13, %r12, 3;
	sub.s32 	%r104, %r5, %r6;
	setp.gt.u32 	%p15, %r104, -4;
	mov.b32 	%r176, 0;
	@%p15 bra 	$L__BB1_26;
	and.b32  	%r176, %r12, 2147483644;
	neg.s32 	%r171, %r176;
	add.s32 	%r107, %r81, %r82;
	add.s32 	%r170, %r107, 8;
	add.s32 	%r110, %r84, %r88;
	add.s32 	%r169, %r110, 256;
$L__BB1_17:
	ld.shared.u32 	%r111, [%r170+-8];
	ld.shared.u32 	%r112, [%r169+-256];
	add.s32 	%r37, %r112, %r111;
	ld.shared.u32 	%r113, [%r8];
	setp.ge.u32 	%p16, %r37, %r113;
	@%p16 bra 	$L__BB1_19;
	st.shared.u32 	[%r8], %r37;
$L__BB1_19:
	bar.sync 	0;
	ld.shared.u32 	%r114, [%r170+-4];
	ld.shared.u32 	%r115, [%r169+-128];
	add.s32 	%r38, %r115, %r114;
	ld.shared.u32 	%r116, [%r8];
	setp.ge.u32 	%p17, %r38, %r116;
	@%p17 bra 	$L__BB1_21;
	st.shared.u32 	[%r8], %r38;
$L__BB1_21:
	bar.sync 	0;
	ld.shared.u32 	%r117, [%r170];
	ld.shared.u32 	%r118, [%r169];
	add.s32 	%r39, %r118, %r117;
	ld.shared.u32 	%r119, [%r8];
	setp.ge.u32 	%p18, %r39, %r119;
	@%p18 bra 	$L__BB1_23;
	st.shared.u32 	[%r8], %r39;
$L__BB1_23:
	bar.sync 	0;
	ld.shared.u32 	%r120, [%r170+4];
	ld.shared.u32 	%r121, [%r169+128];
	add.s32 	%r40, %r121, %r120;
	ld.shared.u32 	%r122, [%r8];
	setp.ge.u32 	%p19, %r40, %r122;
	@%p19 bra 	$L__BB1_25;
	st.shared.u32 	[%r8], %r40;
$L__BB1_25:
	bar.sync 	0;
	add.s32 	%r171, %r171, 4;
	add.s32 	%r170, %r170, 16;
	add.s32 	%r169, %r169, 512;
	setp.eq.s32 	%p20, %r171, 0;
	@%p20 bra 	$L__BB1_26;
	bra.uni 	$L__BB1_17;
$L__BB1_26:
	setp.eq.s32 	%p21, %r13, 0;
	@%p21 bra 	$L__BB1_48;
	shl.b32 	%r123, %r176, 7;
	add.s32 	%r125, %r123, %r84;
	add.s32 	%r179, %r88, %r125;
	shl.b32 	%r128, %r176, 2;
	add.s32 	%r129, %r81, %r128;
	add.s32 	%r178, %r82, %r129;
	neg.s32 	%r177, %r13;
$L__BB1_28:
	.pragma "nounroll";
	ld.shared.u32 	%r131, [%r178];
	ld.shared.u32 	%r132, [%r179];
	add.s32 	%r62, %r132, %r131;
	ld.shared.u32 	%r133, [%r8];
	setp.ge.u32 	%p22, %r62, %r133;
	@%p22 bra 	$L__BB1_30;
	st.shared.u32 	[%r8], %r62;
$L__BB1_30:
	bar.sync 	0;
	add.s32 	%r179, %r179, 128;
	add.s32 	%r178, %r178, 4;
	add.s32 	%r177, %r177, 1;
	setp.ne.s32 	%p23, %r177, 0;
	@%p23 bra 	$L__BB1_28;
	bra.uni 	$L__BB1_48;
$L__BB1_31:
	sub.s32 	%r18, %r6, %r5;
	setp.lt.s32 	%p24, %r18, 1;
	@%p24 bra 	$L__BB1_48;
	and.b32  	%r19, %r18, 3;
	sub.s32 	%r135, %r5, %r6;
	setp.gt.u32 	%p25, %r135, -4;
	mov.b32 	%r172, 0;
	@%p25 bra 	$L__BB1_43;
	and.b32  	%r172, %r18, 2147483644;
	neg.s32 	%r168, %r172;
	add.s32 	%r138, %r81, %r88;
	add.s32 	%r167, %r138, 8;
	add.s32 	%r141, %r84, %r82;
	add.s32 	%r166, %r141, 256;
$L__BB1_34:
	ld.shared.u32 	%r142, [%r167+-8];
	ld.shared.u32 	%r143, [%r166+-256];
	add.s32 	%r27, %r143, %r142;
	ld.shared.u32 	%r144, [%r8];
	setp.ge.u32 	%p26, %r27, %r144;
	@%p26 bra 	$L__BB1_36;
	st.shared.u32 	[%r8], %r27;
$L__BB1_36:
	bar.sync 	0;
	ld.shared.u32 	%r145, [%r167+-4];
	ld.shared.u32 	%r146, [%r166+-128];
	add.s32 	%r28, %r146, %r145;
	ld.shared.u32 	%r147, [%r8];
	setp.ge.u32 	%p27, %r28, %r147;
	@%p27 bra 	$L__BB1_38;
	st.shared.u32 	[%r8], %r28;
$L__BB1_38:
	bar.sync 	0;
	ld.shared.u32 	%r148, [%r167];
	ld.shared.u32 	%r149, [%r166];
	add.s32 	%r29, %r149, %r148;
	ld.shared.u32 	%r150, [%r8];
	setp.ge.u32 	%p28, %r29, %r150;
	@%p28 bra 	$L__BB1_40;
	st.shared.u32 	[%r8], %r29;
$L__BB1_40:
	bar.sync 	0;
	ld.shared.u32 	%r151, [%r167+4];
	ld.shared.u32 	%r152, [%r166+128];
	add.s32 	%r30, %r152, %r151;
	ld.shared.u32 	%r153, [%r8];
	setp.ge.u32 	%p29, %r30, %r153;
	@%p29 bra 	$L__BB1_42;
	st.shared.u32 	[%r8], %r30;
$L__BB1_42:
	bar.sync 	0;
	add.s32 	%r168, %r168, 4;
	add.s32 	%r167, %r167, 16;
	add.s32 	%r166, %r166, 512;
	setp.eq.s32 	%p30, %r168, 0;
	@%p30 bra 	$L__BB1_43;
	bra.uni 	$L__BB1_34;
$L__BB1_43:
	setp.eq.s32 	%p31, %r19, 0;
	@%p31 bra 	$L__BB1_48;
	shl.b32 	%r154, %r172, 7;
	add.s32 	%r156, %r154, %r84;
	add.s32 	%r175, %r82, %r156;
	shl.b32 	%r159, %r172, 2;
	add.s32 	%r160, %r81, %r159;
	add.s32 	%r174, %r88, %r160;
	neg.s32 	%r173, %r19;
$L__BB1_45:
	.pragma "nounroll";
	ld.shared.u32 	%r162, [%r174];
	ld.shared.u32 	%r163, [%r175];
	add.s32 	%r51, %r163, %r162;
	ld.shared.u32 	%r164, [%r8];
	setp.ge.u32 	%p32, %r51, %r164;
	@%p32 bra 	$L__BB1_47;
	st.shared.u32 	[%r8], %r51;
$L__BB1_47:
	bar.sync 	0;
	add.s32 	%r175, %r175, 128;
	add.s32 	%r174, %r174, 4;
	add.s32 	%r173, %r173, 1;
	setp.eq.s32 	%p33, %r173, 0;
	@%p33 bra 	$L__BB1_48;
	bra.uni 	$L__BB1_45;
$L__BB1_48:
	ld.shared.u32 	%r165, [%r8];
	st.global.u32 	[%rd2], %r165;
$L__BB1_49:
	ret;

}
	// .globl	_Z15calKernelPhase3Pjiiiii
.visible .entry _Z15calKernelPhase3Pjiiiii(
	.param .u64 .ptr .align 1 _Z15calKernelPhase3Pjiiiii_param_0,
	.param .u32 _Z15calKernelPhase3Pjiiiii_param_1,
	.param .u32 _Z15calKernelPhase3Pjiiiii_param_2,
	.param .u32 _Z15calKernelPhase3Pjiiiii_param_3,
	.param .u32 _Z15calKernelPhase3Pjiiiii_param_4,
	.param .u32 _Z15calKernelPhase3Pjiiiii_param_5
)
{
	.reg .pred 	%p<20>;
	.reg .b32 	%r<120>;
	.reg .b64 	%rd<9>;
	// demoted variable
	.shared .align 4 .b8 _ZZ15calKernelPhase3PjiiiiiE11shared_dist[4096];
	// demoted variable
	.shared .align 4 .b8 _ZZ15calKernelPhase3PjiiiiiE10shared_row[4096];
	// demoted variable
	.shared .align 4 .b8 _ZZ15calKernelPhase3PjiiiiiE10shared_col[4096];
	ld.param.u64 	%rd3, [_Z15calKernelPhase3Pjiiiii_param_0];
	ld.param.u32 	%r40, [_Z15calKernelPhase3Pjiiiii_param_1];
	ld.param.u32 	%r41, [_Z15calKernelPhase3Pjiiiii_param_2];
	ld.param.u32 	%r42, [_Z15calKernelPhase3Pjiiiii_param_3];
	ld.param.u32 	%r43, [_Z15calKernelPhase3Pjiiiii_param_4];
	ld.param.u32 	%r44, [_Z15calKernelPhase3Pjiiiii_param_5];
	cvta.to.global.u64 	%rd1, %rd3;
	mov.u32 	%r45, %ctaid.x;
	add.s32 	%r46, %r44, %r45;
	mov.u32 	%r47, %ctaid.y;
	add.s32 	%r48, %r43, %r47;
	mov.u32 	%r1, %tid.y;
	mad.lo.s32 	%r2, %r48, %r41, %r1;
	mov.u32 	%r3, %tid.x;
	mad.lo.s32 	%r49, %r46, %r41, %r3;
	mul.lo.s32 	%r5, %r42, %r41;
	add.s32 	%r50, %r5, %r41;
	min.s32 	%r6, %r50, %r40;
	max.s32 	%r51, %r2, %r49;
	setp.lt.s32 	%p1, %r51, %r40;
	setp.ge.s32 	%p2, %r51, %r40;
	mul.lo.s32 	%r7, %r2, %r40;
	add.s32 	%r52, %r7, %r49;
	mul.wide.s32 	%rd4, %r52, 4;
	add.s64 	%rd2, %rd1, %rd4;
	shl.b32 	%r53, %r1, 7;
	mov.u32 	%r54, _ZZ15calKernelPhase3PjiiiiiE11shared_dist;
	add.s32 	%r55, %r54, %r53;
	shl.b32 	%r56, %r3, 2;
	add.s32 	%r8, %r55, %r56;
	@%p2 bra 	$L__BB2_2;
	ld.global.u32 	%r58, [%rd2];
	st.shared.u32 	[%r8], %r58;
	bra.uni 	$L__BB2_3;
$L__BB2_2:
	mov.b32 	%r57, 1073741823;
	st.shared.u32 	[%r8], %r57;
$L__BB2_3:
	setp.ge.s32 	%p3, %r2, %r40;
	add.s32 	%r9, %r5, %r3;
	setp.ge.u32 	%p4, %r9, %r40;
	mov.u32 	%r60, _ZZ15calKernelPhase3PjiiiiiE10shared_row;
	add.s32 	%r10, %r60, %r53;
	or.pred  	%p5, %p3, %p4;
	@%p5 bra 	$L__BB2_5;
	add.s32 	%r64, %r7, %r9;
	mul.wide.u32 	%rd5, %r64, 4;
	add.s64 	%rd6, %rd1, %rd5;
	ld.global.u32 	%r65, [%rd6];
	add.s32 	%r67, %r10, %r56;
	st.shared.u32 	[%r67], %r65;
	bra.uni 	$L__BB2_6;
$L__BB2_5:
	add.s32 	%r62, %r10, %r56;
	mov.b32 	%r63, 1073741823;
	st.shared.u32 	[%r62], %r63;
$L__BB2_6:
	setp.ge.s32 	%p6, %r49, %r40;
	add.s32 	%r11, %r5, %r1;
	setp.ge.u32 	%p7, %r11, %r40;
	or.pred  	%p8, %p7, %p6;
	@%p8 bra 	$L__BB2_8;
	mad.lo.s32 	%r74, %r11, %r40, %r49;
	mul.wide.u32 	%rd7, %r74, 4;
	add.s64 	%rd8, %rd1, %rd7;
	ld.global.u32 	%r75, [%rd8];
	mov.u32 	%r77, _ZZ15calKernelPhase3PjiiiiiE10shared_col;
	add.s32 	%r78, %r77, %r53;
	add.s32 	%r80, %r78, %r56;
	st.shared.u32 	[%r80], %r75;
	bra.uni 	$L__BB2_9;
$L__BB2_8:
	mov.u32 	%r69, _ZZ15calKernelPhase3PjiiiiiE10shared_col;
	add.s32 	%r70, %r69, %r53;
	add.s32 	%r72, %r70, %r56;
	mov.b32 	%r73, 1073741823;
	st.shared.u32 	[%r72], %r73;
$L__BB2_9:
	bar.sync 	0;
	not.pred 	%p9, %p1;
	@%p9 bra 	$L__BB2_28;
	sub.s32 	%r12, %r6, %r5;
	setp.lt.s32 	%p10, %r12, 1;
	@%p10 bra 	$L__BB2_27;
	and.b32  	%r13, %r12, 3;
	sub.s32 	%r82, %r5, %r6;
	setp.gt.u32 	%p11, %r82, -4;
	mov.b32 	%r116, 0;
	@%p11 bra 	$L__BB2_22;
	and.b32  	%r116, %r12, 2147483644;
	neg.s32 	%r115, %r116;
	add.s32 	%r85, %r53, %r60;
	add.s32 	%r114, %r85, 8;
	mov.u32 	%r87, _ZZ15calKernelPhase3PjiiiiiE10shared_col;
	add.s32 	%r88, %r56, %r87;
	add.s32 	%r113, %r88, 256;
$L__BB2_13:
	ld.shared.u32 	%r89, [%r114+-8];
	ld.shared.u32 	%r90, [%r113+-256];
	add.s32 	%r21, %r90, %r89;
	ld.shared.u32 	%r91, [%r8];
	setp.ge.u32 	%p12, %r21, %r91;
	@%p12 bra 	$L__BB2_15;
	st.shared.u32 	[%r8], %r21;
$L__BB2_15:
	bar.sync 	0;
	ld.shared.u32 	%r92, [%r114+-4];
	ld.shared.u32 	%r93, [%r113+-128];
	add.s32 	%r22, %r93, %r92;
	ld.shared.u32 	%r94, [%r8];
	setp.ge.u32 	%p13, %r22, %r94;
	@%p13 bra 	$L__BB2_17;
	st.shared.u32 	[%r8], %r22;
$L__BB2_17:
	bar.sync 	0;
	ld.shared.u32 	%r95, [%r114];
	ld.shared.u32 	%r96, [%r113];
	add.s32 	%r23, %r96, %r95;
	ld.shared.u32 	%r97, [%r8];
	setp.ge.u32 	%p14, %r23, %r97;
	@%p14 bra 	$L__BB2_19;
	st.shared.u32 	[%r8], %r23;
$L__BB2_19:
	bar.sync 	0;
	ld.shared.u32 	%r98, [%r114+4];
	ld.shared.u32 	%r99, [%r113+128];
	add.s32 	%r24, %r99, %r98;
	ld.shared.u32 	%r100, [%r8];
	setp.ge.u32 	%p15, %r24, %r100;
	@%p15 bra 	$L__BB2_21;
	st.shared.u32 	[%r8], %r24;
$L__BB2_21:
	bar.sync 	0;
	add.s32 	%r115, %r115, 4;
	add.s32 	%r114, %r114, 16;
	add.s32 	%r113, %r113, 512;
	setp.ne.s32 	%p16, %r115, 0;
	@%p16 bra 	$L__BB2_13;
$L__BB2_22:
	setp.eq.s32 	%p17, %r13, 0;
	@%p17 bra 	$L__BB2_27;
	shl.b32 	%r101, %r116, 7;
	add.s32 	%r103, %r101, %r56;
	mov.u32 	%r104, _ZZ15calKernelPhase3PjiiiiiE10shared_col;
	add.s32 	%r119, %r104, %r103;
	shl.b32 	%r106, %r116, 2;
	add.s32 	%r107, %r53, %r106;
	add.s32 	%r118, %r60, %r107;
	neg.s32 	%r117, %r13;
$L__BB2_24:
	.pragma "nounroll";
	ld.shared.u32 	%r109, [%r118];
	ld.shared.u32 	%r110, [%r119];
	add.s32 	%r35, %r110, %r109;
	ld.shared.u32 	%r111, [%r8];
	setp.ge.u32 	%p18, %r35, %r111;
	@%p18 bra 	$L__BB2_26;
	st.shared.u32 	[%r8], %r35;
$L__BB2_26:
	bar.sync 	0;
	add.s32 	%r119, %r119, 128;
	add.s32 	%r118, %r118, 4;
	add.s32 	%r117, %r117, 1;
	setp.ne.s32 	%p19, %r117, 0;
	@%p19 bra 	$L__BB2_24;
$L__BB2_27:
	ld.shared.u32 	%r112, [%r8];
	st.global.u32 	[%rd2], %r112;
$L__BB2_28:
	ret;

}


// ===== COMPILED SASS (sm_100) =====

	.target	sm_100

	.elftype	@"ET_EXEC"


//--------------------- .note.nv.tkinfo           --------------------------
	.section	.note.nv.tkinfo,"",@"SHT_NOTE"
	.sectionflags	@"SHF_NOTE_NV_TKINFO"
	.tkinfo
        /*0018*/ 	.word	0x00000002
        /*0030*/ 	.string	""
        /*0030*/ 	.string	"ptxas"
        /*0030*/ 	.string	"Cuda compilation tools, release 13.0, V13.0.88"
        /*0030*/ 	.string	"Build cuda_13.0.r13.0/compiler.36424714_0"
        /*0030*/ 	.string	"-arch sm_100 -m 64 "



//--------------------- .note.nv.cuinfo           --------------------------
	.section	.note.nv.cuinfo,"",@"SHT_NOTE"
	.sectionflags	@"SHF_NOTE_NV_CUINFO"
        /*0018*/ 	.short	0x0002
        /*001a*/ 	.short	0x0064
        /*001c*/ 	.short	0x0082
	.zero		2


//--------------------- .nv.info                  --------------------------
	.section	.nv.info,"",@"SHT_CUDA_INFO"
	.align	4


	//----- nvinfo : EIATTR_REGCOUNT
	.align		4
        /*0000*/ 	.byte	0x04, 0x2f
        /*0002*/ 	.short	(.L_1 - .L_0)
	.align		4
.L_0:
        /*0004*/ 	.word	index@(_Z15calKernelPhase1Pjiiiii)
        /*0008*/ 	.word	0x00000014


	//----- nvinfo : EIATTR_FRAME_SIZE
	.align		4
.L_1:
        /*000c*/ 	.byte	0x04, 0x11
        /*000e*/ 	.short	(.L_3 - .L_2)
	.align		4
.L_2:
        /*0010*/ 	.word	index@(_Z15calKernelPhase1Pjiiiii)
        /*0014*/ 	.word	0x00000000


	//----- nvinfo : EIATTR_REGCOUNT
	.align		4
.L_3:
        /*0018*/ 	.byte	0x04, 0x2f
        /*001a*/ 	.short	(.L_5 - .L_4)
	.align		4
.L_4:
        /*001c*/ 	.word	index@(_Z15calKernelPhase2Pjiiiiii)
        /*0020*/ 	.word	0x00000018


	//----- nvinfo : EIATTR_FRAME_SIZE
	.align		4
.L_5:
        /*0024*/ 	.byte	0x04, 0x11
        /*0026*/ 	.short	(.L_7 - .L_6)
	.align		4
.L_6:
        /*0028*/ 	.word	index@(_Z15calKernelPhase2Pjiiiiii)
        /*002c*/ 	.word	0x00000000


	//----- nvinfo : EIATTR_REGCOUNT
	.align		4
.L_7:
        /*0030*/ 	.byte	0x04, 0x2f
        /*0032*/ 	.short	(.L_9 - .L_8)
	.align		4
.L_8:
        /*0034*/ 	.word	index@(_Z15calKernelPhase3Pjiiiii)
        /*0038*/ 	.word	0x00000016


	//----- nvinfo : EIATTR_FRAME_SIZE
	.align		4
.L_9:
        /*003c*/ 	.byte	0x04, 0x11
        /*003e*/ 	.short	(.L_11 - .L_10)
	.align		4
.L_10:
        /*0040*/ 	.word	index@(_Z15calKernelPhase3Pjiiiii)
        /*0044*/ 	.word	0x00000000


	//----- nvinfo : EIATTR_MIN_STACK_SIZE
	.align		4
.L_11:
        /*0048*/ 	.byte	0x04, 0x12
        /*004a*/ 	.short	(.L_13 - .L_12)
	.align		4
.L_12:
        /*004c*/ 	.word	index@(_Z15calKernelPhase3Pjiiiii)
        /*0050*/ 	.word	0x00000000


	//----- nvinfo : EIATTR_MIN_STACK_SIZE
	.align		4
.L_13:
        /*0054*/ 	.byte	0x04, 0x12
        /*0056*/ 	.short	(.L_15 - .L_14)
	.align		4
.L_14:
        /*0058*/ 	.word	index@(_Z15calKernelPhase2Pjiiiiii)
        /*005c*/ 	.word	0x00000000


	//----- nvinfo : EIATTR_MIN_STACK_SIZE
	.align		4
.L_15:
        /*0060*/ 	.byte	0x04, 0x12
        /*0062*/ 	.short	(.L_17 - .L_16)
	.align		4
.L_16:
        /*0064*/ 	.word	index@(_Z15calKernelPhase1Pjiiiii)
        /*0068*/ 	.word	0x00000000
.L_17:


//--------------------- .nv.compat                --------------------------
	.section	.nv.compat,"",@"SHT_CUDA_COMPAT_INFO"
	.align	4
        /*0000*/ 	.byte	0x02, 0x09, 0x00, 0x00, 0x02, 0x02, 0x01, 0x00, 0x02, 0x05, 0x05, 0x00, 0x03, 0x07, 0x01, 0x01
        /*0010*/ 	.byte	0x02, 0x03, 0x00, 0x00, 0x02, 0x06, 0x01, 0x00, 0x04, 0x0b, 0x08, 0x00, 0x09, 0x00, 0x00, 0x00
        /*0020*/ 	.byte	0x00, 0x00, 0x00, 0x00


//--------------------- .nv.info._Z15calKernelPhase3Pjiiiii --------------------------
	.section	.nv.info._Z15calKernelPhase3Pjiiiii,"",@"SHT_CUDA_INFO"
	.sectionflags	@""
	.align	4


	//----- nvinfo : EIATTR_CUDA_API_VERSION
	.align		4
        /*0000*/ 	.byte	0x04, 0x37
        /*0002*/ 	.short	(.L_19 - .L_18)
.L_18:
        /*0004*/ 	.word	0x00000082


	//----- nvinfo : EIATTR_KPARAM_INFO
	.align		4
.L_19:
        /*0008*/ 	.byte	0x04, 0x17
        /*000a*/ 	.short	(.L_21 - .L_20)
.L_20:
        /*000c*/ 	.word	0x00000000
        /*0010*/ 	.short	0x0005
        /*0012*/ 	.short	0x0018
        /*0014*/ 	.byte	0x00, 0xf0, 0x11, 0x00


	//----- nvinfo : EIATTR_KPARAM_INFO
	.align		4
.L_21:
        /*0018*/ 	.byte	0x04, 0x17
        /*001a*/ 	.short	(.L_23 - .L_22)
.L_22:
        /*001c*/ 	.word	0x00000000
        /*0020*/ 	.short	0x0004
        /*0022*/ 	.short	0x0014
        /*0024*/ 	.byte	0x00, 0xf0, 0x11, 0x00


	//----- nvinfo : EIATTR_KPARAM_INFO
	.align		4
.L_23:
        /*0028*/ 	.byte	0x04, 0x17
        /*002a*/ 	.short	(.L_25 - .L_24)
.L_24:
        /*002c*/ 	.word	0x00000000
        /*0030*/ 	.short	0x0003
        /*0032*/ 	.short	0x0010
        /*0034*/ 	.byte	0x00, 0xf0, 0x11, 0x00


	//----- nvinfo : EIATTR_KPARAM_INFO
	.align		4
.L_25:
        /*0038*/ 	.byte	0x04, 0x17
        /*003a*/ 	.short	(.L_27 - .L_26)
.L_26:
        /*003c*/ 	.word	0x00000000
        /*0040*/ 	.short	0x0002
        /*0042*/ 	.short	0x000c
        /*0044*/ 	.byte	0x00, 0xf0, 0x11, 0x00


	//----- nvinfo : EIATTR_KPARAM_INFO
	.align		4
.L_27:
        /*0048*/ 	.byte	0x04, 0x17
        /*004a*/ 	.short	(.L_29 - .L_28)
.L_28:
        /*004c*/ 	.word	0x00000000
        /*0050*/ 	.short	0x0001
        /*0052*/ 	.short	0x0008
        /*0054*/ 	.byte	0x00, 0xf0, 0x11, 0x00


	//----- nvinfo : EIATTR_KPARAM_INFO
	.align		4
.L_29:
        /*0058*/ 	.byte	0x04, 0x17
        /*005a*/ 	.short	(.L_31 - .L_30)
.L_30:
        /*005c*/ 	.word	0x00000000
        /*0060*/ 	.short	0x0000
        /*0062*/ 	.short	0x0000
        /*0064*/ 	.byte	0x00, 0xf5, 0x21, 0x00


	//----- nvinfo : EIATTR_SPARSE_MMA_MASK
	.align		4
.L_31:
        /*0068*/ 	.byte	0x03, 0x50
        /*006a*/ 	.short	0x0000


	//----- nvinfo : EIATTR_MAXREG_COUNT
	.align		4
        /*006c*/ 	.byte	0x03, 0x1b
        /*006e*/ 	.short	0x00ff


	//----- nvinfo : EIATTR_NUM_BARRIERS
	.align		4
        /*0070*/ 	.byte	0x02, 0x4c
        /*0072*/ 	.byte	0x01
	.zero		1


	//----- nvinfo : EIATTR_MERCURY_ISA_VERSION
	.align		4
        /*0074*/ 	.byte	0x03, 0x5f
        /*0076*/ 	.short	0x0101


	//----- nvinfo : EIATTR_VRC_CTA_INIT_COUNT
	.align		4
        /*0078*/ 	.byte	0x02, 0x4a
	.zero		1
	.zero		1


	//----- nvinfo : EIATTR_EXIT_INSTR_OFFSETS
	.align		4
        /*007c*/ 	.byte	0x04, 0x1c
        /*007e*/ 	.short	(.L_33 - .L_32)


	//   ....[0]....
.L_32:
        /*0080*/ 	.word	0x000003d0


	//   ....[1]....
        /*0084*/ 	.word	0x00000850


	//----- nvinfo : EIATTR_CBANK_PARAM_SIZE
	.align		4
.L_33:
        /*0088*/ 	.byte	0x03, 0x19
        /*008a*/ 	.short	0x001c


	//----- nvinfo : EIATTR_PARAM_CBANK
	.align		4
        /*008c*/ 	.byte	0x04, 0x0a
        /*008e*/ 	.short	(.L_35 - .L_34)
	.align		4
.L_34:
        /*0090*/ 	.word	index@(.nv.constant0._Z15calKernelPhase3Pjiiiii)
        /*0094*/ 	.short	0x0380
        /*0096*/ 	.short	0x001c


	//----- nvinfo : EIATTR_SW_WAR
	.align		4
.L_35:
        /*0098*/ 	.byte	0x04, 0x36
        /*009a*/ 	.short	(.L_37 - .L_36)
.L_36:
        /*009c*/ 	.word	0x00000008
.L_37:


//--------------------- .nv.info._Z15calKernelPhase2Pjiiiiii --------------------------
	.section	.nv.info._Z15calKernelPhase2Pjiiiiii,"",@"SHT_CUDA_INFO"
	.sectionflags	@""
	.align	4


	//----- nvinfo : EIATTR_CUDA_API_VERSION
	.align		4
        /*0000*/ 	.byte	0x04, 0x37
        /*0002*/ 	.short	(.L_39 - .L_38)
.L_38:
        /*0004*/ 	.word	0x00000082


	//----- nvinfo : EIATTR_KPARAM_INFO
	.align		4
.L_39:
        /*0008*/ 	.byte	0x04, 0x17
        /*000a*/ 	.short	(.L_41 - .L_40)
.L_40:
        /*000c*/ 	.word	0x00000000
        /*0010*/ 	.short	0x0006
        /*0012*/ 	.short	0x001c
        /*0014*/ 	.byte	0x00, 0xf0, 0x11, 0x00


	//----- nvinfo : EIATTR_KPARAM_INFO
	.align		4
.L_41:
        /*0018*/ 	.byte	0x04, 0x17
        /*001a*/ 	.short	(.L_43 - .L_42)
.L_42:
        /*001c*/ 	.word	0x00000000
        /*0020*/ 	.short	0x0005
        /*0022*/ 	.short	0x0018
        /*0024*/ 	.byte	0x00, 0xf0, 0x11, 0x00


	//----- nvinfo : EIATTR_KPARAM_INFO
	.align		4
.L_43:
        /*0028*/ 	.byte	0x04, 0x17
        /*002a*/ 	.short	(.L_45 - .L_44)
.L_44:
        /*002c*/ 	.word	0x00000000
        /*0030*/ 	.short	0x0004
        /*0032*/ 	.short	0x0014
        /*0034*/ 	.byte	0x00, 0xf0, 0x11, 0x00


	//----- nvinfo : EIATTR_KPARAM_INFO
	.align		4
.L_45:
        /*0038*/ 	.byte	0x04, 0x17
        /*003a*/ 	.short	(.L_47 - .L_46)
.L_46:
        /*003c*/ 	.word	0x00000000
        /*0040*/ 	.short	0x0003
        /*0042*/ 	.short	0x0010
        /*0044*/ 	.byte	0x00, 0xf0, 0x11, 0x00


	//----- nvinfo : EIATTR_KPARAM_INFO
	.align		4
.L_47:
        /*0048*/ 	.byte	0x04, 0x17
        /*004a*/ 	.short	(.L_49 - .L_48)
.L_48:
        /*004c*/ 	.word	0x00000000
        /*0050*/ 	.short	0x0002
        /*0052*/ 	.short	0x000c
        /*0054*/ 	.byte	0x00, 0xf0, 0x11, 0x00


	//----- nvinfo : EIATTR_KPARAM_INFO
	.align		4
.L_49:
        /*0058*/ 	.byte	0x04, 0x17
        /*005a*/ 	.short	(.L_51 - .L_50)
.L_50:
        /*005c*/ 	.word	0x00000000
        /*0060*/ 	.short	0x0001
        /*0062*/ 	.short	0x0008
        /*0064*/ 	.byte	0x00, 0xf0, 0x11, 0x00


	//----- nvinfo : EIATTR_KPARAM_INFO
	.align		4
.L_51:
        /*0068*/ 	.byte	0x04, 0x17
        /*006a*/ 	.short	(.L_53 - .L_52)
.L_52:
        /*006c*/ 	.word	0x00000000
        /*0070*/ 	.short	0x0000
        /*0072*/ 	.short	0x0000
        /*0074*/ 	.byte	0x00, 0xf5, 0x21, 0x00


	//----- nvinfo : EIATTR_SPARSE_MMA_MASK
	.align		4
.L_53:
        /*0078*/ 	.byte	0x03, 0x50
        /*007a*/ 	.short	0x0000


	//----- nvinfo : EIATTR_MAXREG_COUNT
	.align		4
        /*007c*/ 	.byte	0x03, 0x1b
        /*007e*/ 	.short	0x00ff


	//----- nvinfo : EIATTR_NUM_BARRIERS
	.align		4
        /*0080*/ 	.byte	0x02, 0x4c
        /*0082*/ 	.byte	0x01
	.zero		1


	//----- nvinfo : EIATTR_MERCURY_ISA_VERSION
	.align		4
        /*0084*/ 	.byte	0x03, 0x5f
        /*0086*/ 	.short	0x0101


	//----- nvinfo : EIATTR_VRC_CTA_INIT_COUNT
	.align		4
        /*0088*/ 	.byte	0x02, 0x4a
	.zero		1
	.zero		1


	//----- nvinfo : EIATTR_EXIT_INSTR_OFFSETS
	.align		4
        /*008c*/ 	.byte	0x04, 0x1c
        /*008e*/ 	.short	(.L_55 - .L_54)


	//   ....[0]....
.L_54:
        /*0090*/ 	.word	0x00000470


	//   ....[1]....
        /*0094*/ 	.word	0x00001210


	//----- nvinfo : EIATTR_CRS_STACK_SIZE
	.align		4
.L_55:
        /*0098*/ 	.byte	0x04, 0x1e
        /*009a*/ 	.short	(.L_57 - .L_56)
.L_56:
        /*009c*/ 	.word	0x00000000


	//----- nvinfo : EIATTR_CBANK_PARAM_SIZE
	.align		4
.L_57:
        /*00a0*/ 	.byte	0x03, 0x19
        /*00a2*/ 	.short	0x0020


	//----- nvinfo : EIATTR_PARAM_CBANK
	.align		4
        /*00a4*/ 	.byte	0x04, 0x0a
        /*00a6*/ 	.short	(.L_59 - .L_58)
	.align		4
.L_58:
        /*00a8*/ 	.word	index@(.nv.constant0._Z15calKernelPhase2Pjiiiiii)
        /*00ac*/ 	.short	0x0380
        /*00ae*/ 	.short	0x0020


	//----- nvinfo : EIATTR_SW_WAR
	.align		4
.L_59:
        /*00b0*/ 	.byte	0x04, 0x36
        /*00b2*/ 	.short	(.L_61 - .L_60)
.L_60:
        /*00b4*/ 	.word	0x00000008
.L_61:


//--------------------- .nv.info._Z15calKernelPhase1Pjiiiii --------------------------
	.section	.nv.info._Z15calKernelPhase1Pjiiiii,"",@"SHT_CUDA_INFO"
	.sectionflags	@""
	.align	4


	//----- nvinfo : EIATTR_CUDA_API_VERSION
	.align		4
        /*0000*/ 	.byte	0x04, 0x37
        /*0002*/ 	.short	(.L_63 - .L_62)
.L_62:
        /*0004*/ 	.word	0x00000082


	//----- nvinfo : EIATTR_KPARAM_INFO
	.align		4
.L_63:
        /*0008*/ 	.byte	0x04, 0x17
        /*000a*/ 	.short	(.L_65 - .L_64)
.L_64:
        /*000c*/ 	.word	0x00000000
        /*0010*/ 	.short	0x0005
        /*0012*/ 	.short	0x0018
        /*0014*/ 	.byte	0x00, 0xf0, 0x11, 0x00


	//----- nvinfo : EIATTR_KPARAM_INFO
	.align		4
.L_65:
        /*0018*/ 	.byte	0x04, 0x17
        /*001a*/ 	.short	(.L_67 - .L_66)
.L_66:
        /*001c*/ 	.word	0x00000000
        /*0020*/ 	.short	0x0004
        /*0022*/ 	.short	0x0014
        /*0024*/ 	.byte	0x00, 0xf0, 0x11, 0x00


	//----- nvinfo : EIATTR_KPARAM_INFO
	.align		4
.L_67:
        /*0028*/ 	.byte	0x04, 0x17
        /*002a*/ 	.short	(.L_69 - .L_68)
.L_68:
        /*002c*/ 	.word	0x00000000
        /*0030*/ 	.short	0x0003
        /*0032*/ 	.short	0x0010
        /*0034*/ 	.byte	0x00, 0xf0, 0x11, 0x00


	//----- nvinfo : EIATTR_KPARAM_INFO
	.align		4
.L_69:
        /*0038*/ 	.byte	0x04, 0x17
        /*003a*/ 	.short	(.L_71 - .L_70)
.L_70:
        /*003c*/ 	.word	0x00000000
        /*0040*/ 	.short	0x0002
        /*0042*/ 	.short	0x000c
        /*0044*/ 	.byte	0x00, 0xf0, 0x11, 0x00


	//----- nvinfo : EIATTR_KPARAM_INFO
	.align		4
.L_71:
        /*0048*/ 	.byte	0x04, 0x17
        /*004a*/ 	.short	(.L_73 - .L_72)
.L_72:
        /*004c*/ 	.word	0x00000000
        /*0050*/ 	.short	0x0001
        /*0052*/ 	.short	0x0008
        /*0054*/ 	.byte	0x00, 0xf0, 0x11, 0x00


	//----- nvinfo : EIATTR_KPARAM_INFO
	.align		4
.L_73:
        /*0058*/ 	.byte	0x04, 0x17
        /*005a*/ 	.short	(.L_75 - .L_74)
.L_74:
        /*005c*/ 	.word	0x00000000
        /*0060*/ 	.short	0x0000
        /*0062*/ 	.short	0x0000
        /*0064*/ 	.byte	0x00, 0xf5, 0x21, 0x00


	//----- nvinfo : EIATTR_SPARSE_MMA_MASK
	.align		4
.L_75:
        /*0068*/ 	.byte	0x03, 0x50
        /*006a*/ 	.short	0x0000


	//----- nvinfo : EIATTR_MAXREG_COUNT
	.align		4
        /*006c*/ 	.byte	0x03, 0x1b
        /*006e*/ 	.short	0x00ff


	//----- nvinfo : EIATTR_NUM_BARRIERS
	.align		4
        /*0070*/ 	.byte	0x02, 0x4c
        /*0072*/ 	.byte	0x01
	.zero		1


	//----- nvinfo : EIATTR_MERCURY_ISA_VERSION
	.align		4
        /*0074*/ 	.byte	0x03, 0x5f
        /*0076*/ 	.short	0x0101


	//----- nvinfo : EIATTR_VRC_CTA_INIT_COUNT
	.align		4
        /*0078*/ 	.byte	0x02, 0x4a
	.zero		1
	.zero		1


	//----- nvinfo : EIATTR_EXIT_INSTR_OFFSETS
	.align		4
        /*007c*/ 	.byte	0x04, 0x1c
        /*007e*/ 	.short	(.L_77 - .L_76)


	//   ....[0]....
.L_76:
        /*0080*/ 	.word	0x000000e0


	//   ....[1]....
        /*0084*/ 	.word	0x00000630


	//----- nvinfo : EIATTR_CBANK_PARAM_SIZE
	.align		4
.L_77:
        /*0088*/ 	.byte	0x03, 0x19
        /*008a*/ 	.short	0x001c


	//----- nvinfo : EIATTR_PARAM_CBANK
	.align		4
        /*008c*/ 	.byte	0x04, 0x0a
        /*008e*/ 	.short	(.L_79 - .L_78)
	.align		4
.L_78:
        /*0090*/ 	.word	index@(.nv.constant0._Z15calKernelPhase1Pjiiiii)
        /*0094*/ 	.short	0x0380
        /*0096*/ 	.short	0x001c


	//----- nvinfo : EIATTR_SW_WAR
	.align		4
.L_79:
        /*0098*/ 	.byte	0x04, 0x36
        /*009a*/ 	.short	(.L_81 - .L_80)
.L_80:
        /*009c*/ 	.word	0x00000008
.L_81:


//--------------------- .nv.callgraph             --------------------------
	.section	.nv.callgraph,"",@"SHT_CUDA_CALLGRAPH"
	.align	4
	.sectionentsize	8
	.align		4
        /*0000*/ 	.word	0x00000000
	.align		4
        /*0004*/ 	.word	0xffffffff
	.align		4
        /*0008*/ 	.word	0x00000000
	.align		4
        /*000c*/ 	.word	0xfffffffe
	.align		4
        /*0010*/ 	.word	0x00000000
	.align		4
        /*0014*/ 	.word	0xfffffffd
	.align		4
        /*0018*/ 	.word	0x00000000
	.align		4
        /*001c*/ 	.word	0xfffffffc


//--------------------- .text._Z15calKernelPhase3Pjiiiii --------------------------
	.section	.text._Z15calKernelPhase3Pjiiiii,"ax",@progbits
	.align	128
        .global         _Z15calKernelPhase3Pjiiiii
        .type           _Z15calKernelPhase3Pjiiiii,@function
        .size           _Z15calKernelPhase3Pjiiiii,(.L_x_26 - _Z15calKernelPhase3Pjiiiii)
        .other          _Z15calKernelPhase3Pjiiiii,@"STO_CUDA_ENTRY STV_DEFAULT"
_Z15calKernelPhase3Pjiiiii:
.text._Z15calKernelPhase3Pjiiiii:
[----:B------:R-:W-:Y:S01]  /*0000*/  LDC R1, c[0x0][0x37c] ;  /* 0x0000df00ff017b82 */ /* 0x000fe20000000800 */
[----:B------:R-:W0:Y:S07]  /*0010*/  S2R R14, SR_TID.X ;  /* 0x00000000000e7919 */ /* 0x000e2e0000002100 */
[----:B------:R-:W1:Y:S01]  /*0020*/  S2UR UR4, SR_CTAID.X ;  /* 0x00000000000479c3 */ /* 0x000e620000002500 */
[----:B------:R-:W1:Y:S01]  /*0030*/  LDCU UR6, c[0x0][0x398] ;  /* 0x00007300ff0677ac */ /* 0x000e620008000800 */
[----:B------:R-:W2:Y:S01]  /*0040*/  S2R R12, SR_TID.Y ;  /* 0x00000000000c7919 */ /* 0x000ea20000002200 */
[----:B------:R-:W3:Y:S05]  /*0050*/  LDCU UR7, c[0x0][0x394] ;  /* 0x00007280ff0777ac */ /* 0x000eea0008000800 */
[----:B------:R-:W3:Y:S01]  /*0060*/  S2UR UR5, SR_CTAID.Y ;  /* 0x00000000000579c3 */ /* 0x000ee20000002600 */
[----:B------:R-:W4:Y:S07]  /*0070*/  LDCU.64 UR8, c[0x0][0x358] ;  /* 0x00006b00ff0877ac */ /* 0x000f2e0008000a00 */
[----:B------:R-:W0:Y:S08]  /*0080*/  LDC.64 R4, c[0x0][0x388] ;  /* 0x0000e200ff047b82 */ /* 0x000e300000000a00 */
[----:B------:R-:W5:Y:S01]  /*0090*/  LDC R0, c[0x0][0x390] ;  /* 0x0000e400ff007b82 */ /* 0x000f620000000800 */
[----:B-1----:R-:W-:-:S02]  /*00a0*/  UIADD3 UR4, UPT, UPT, UR4, UR6, URZ ;  /* 0x0000000604047290 */ /* 0x002fc4000fffe0ff */
[----:B---3--:R-:W-:-:S05]  /*00b0*/  UIADD3 UR5, UPT, UPT, UR5, UR7, URZ ;  /* 0x0000000705057290 */ /* 0x008fca000fffe0ff */
[----:B------:R-:W1:Y:S01]  /*00c0*/  LDC.64 R6, c[0x0][0x380] ;  /* 0x0000e000ff067b82 */ /* 0x000e620000000a00 */
[C---:B0-----:R-:W-:Y:S02]  /*00d0*/  IMAD R11, R5.reuse, UR4, R14 ;  /* 0x00000004050b7c24 */ /* 0x041fe4000f8e020e */
[----:B--2---:R-:W-:-:S03]  /*00e0*/  IMAD R9, R5, UR5, R12 ;  /* 0x0000000505097c24 */ /* 0x004fc6000f8e020c */
[-C--:B------:R-:W-:Y:S01]  /*00f0*/  ISETP.GE.AND P1, PT, R11, R4.reuse, PT ;  /* 0x000000040b00720c */ /* 0x080fe20003f26270 */
[C---:B------:R-:W-:Y:S01]  /*0100*/  IMAD R3, R9.reuse, R4, R11 ;  /* 0x0000000409037224 */ /* 0x040fe200078e020b */
[----:B------:R-:W-:Y:S01]  /*0110*/  VIMNMX R13, PT, PT, R9, R11, !PT ;  /* 0x0000000b090d7248 */ /* 0x000fe20007fe0100 */
[CC--:B-----5:R-:W-:Y:S02]  /*0120*/  IMAD R17, R5.reuse, R0.reuse, R14 ;  /* 0x0000000005117224 */ /* 0x0e0fe400078e020e */
[----:B------:R-:W-:Y:S01]  /*0130*/  IMAD R19, R5, R0, R12 ;  /* 0x0000000005137224 */ /* 0x000fe200078e020c */
[-C--:B------:R-:W-:Y:S02]  /*0140*/  ISETP.GE.AND P2, PT, R13, R4.reuse, PT ;  /* 0x000000040d00720c */ /* 0x080fe40003f46270 */
[-C--:B------:R-:W-:Y:S02]  /*0150*/  ISETP.GE.U32.AND P0, PT, R17, R4.reuse, PT ;  /* 0x000000041100720c */ /* 0x080fe40003f06070 */
[----:B------:R-:W-:-:S02]  /*0160*/  ISETP.GE.U32.OR P1, PT, R19, R4, P1 ;  /* 0x000000041300720c */ /* 0x000fc40000f26470 */
[----:B------:R-:W-:Y:S01]  /*0170*/  ISETP.GE.OR P0, PT, R9, R4, P0 ;  /* 0x000000040900720c */ /* 0x000fe20000706670 */
[----:B-1----:R-:W-:-:S06]  /*0180*/  IMAD.WIDE R2, R3, 0x4, R6 ;  /* 0x0000000403027825 */ /* 0x002fcc00078e0206 */
[----:B----4-:R-:W2:Y:S04]  /*0190*/  @!P2 LDG.E R15, desc[UR8][R2.64] ;  /* 0x00000008020fa981 */ /* 0x010ea8000c1e1900 */
[-C--:B------:R-:W-:Y:S02]  /*01a0*/  @!P1 IMAD R11, R19, R4.reuse, R11 ;  /* 0x00000004130b9224 */ /* 0x080fe400078e020b */
[----:B------:R-:W-:Y:S02]  /*01b0*/  @!P0 IMAD R9, R9, R4, R17 ;  /* 0x0000000409098224 */ /* 0x000fe400078e0211 */
[----:B------:R-:W-:-:S04]  /*01c0*/  @!P1 IMAD.WIDE.U32 R10, R11, 0x4, R6 ;  /* 0x000000040b0a9825 */ /* 0x000fc800078e0006 */
[----:B------:R-:W-:Y:S02]  /*01d0*/  @!P0 IMAD.WIDE.U32 R8, R9, 0x4, R6 ;  /* 0x0000000409088825 */ /* 0x000fe400078e0006 */
[----:B------:R0:W3:Y:S04]  /*01e0*/  @!P1 LDG.E R11, desc[UR8][R10.64] ;  /* 0x000000080a0b9981 */ /* 0x0000e8000c1e1900 */
[----:B------:R1:W4:Y:S01]  /*01f0*/  @!P0 LDG.E R9, desc[UR8][R8.64] ;  /* 0x0000000808098981 */ /* 0x000322000c1e1900 */
[----:B------:R-:W5:Y:S01]  /*0200*/  S2UR UR6, SR_CgaCtaId ;  /* 0x00000000000679c3 */ /* 0x000f620000008800 */
[----:B------:R-:W-:Y:S02]  /*0210*/  UMOV UR4, 0x400 ;  /* 0x0000040000047882 */ /* 0x000fe40000000000 */
[----:B------:R-:W-:Y:S01]  /*0220*/  UIADD3 UR5, UPT, UPT, UR4, 0x2000, URZ ;  /* 0x0000200004057890 */ /* 0x000fe2000fffe0ff */
[----:B------:R-:W-:-:S02]  /*0230*/  IMAD.SHL.U32 R6, R12, 0x80, RZ ;  /* 0x000000800c067824 */ /* 0x000fc400078e00ff */
[----:B------:R-:W-:Y:S02]  /*0240*/  IMAD.SHL.U32 R7, R14, 0x4, RZ ;  /* 0x000000040e077824 */ /* 0x000fe400078e00ff */
[----:B------:R-:W-:Y:S01]  /*0250*/  IMAD R17, R5, R0, R5 ;  /* 0x0000000005117224 */ /* 0x000fe200078e0205 */
[----:B------:R-:W-:Y:S01]  /*0260*/  ISETP.GE.AND P3, PT, R13, R4, PT ;  /* 0x000000040d00720c */ /* 0x000fe20003f66270 */
[----:B------:R-:W-:Y:S01]  /*0270*/  @P2 IMAD.MOV.U32 R13, RZ, RZ, 0x3fffffff ;  /* 0x3fffffffff0d2424 */ /* 0x000fe200078e00ff */
[----:B-----5:R-:W-:Y:S02]  /*0280*/  ULEA UR7, UR6, UR4, 0x18 ;  /* 0x0000000406077291 */ /* 0x020fe4000f8ec0ff */
[----:B------:R-:W-:Y:S02]  /*0290*/  UIADD3 UR4, UPT, UPT, UR4, 0x1000, URZ ;  /* 0x0000100004047890 */ /* 0x000fe4000fffe0ff */
[----:B------:R-:W-:Y:S02]  /*02a0*/  ULEA UR5, UR6, UR5, 0x18 ;  /* 0x0000000506057291 */ /* 0x000fe4000f8ec0ff */
[----:B------:R-:W-:-:S04]  /*02b0*/  ULEA UR4, UR6, UR4, 0x18 ;  /* 0x0000000406047291 */ /* 0x000fc8000f8ec0ff */
[----:B------:R-:W-:Y:S02]  /*02c0*/  @!P1 MOV R12, UR5 ;  /* 0x00000005000c9c02 */ /* 0x000fe40008000f00 */
[----:B0-----:R-:W-:Y:S01]  /*02d0*/  VIADD R10, R6, UR4 ;  /* 0x00000004060a7c36 */ /* 0x001fe20008000000 */
[C-C-:B-1----:R-:W-:Y:S02]  /*02e0*/  IADD3 R8, PT, PT, R7.reuse, UR7, R6.reuse ;  /* 0x0000000707087c10 */ /* 0x142fe4000fffe006 */
[----:B------:R-:W-:Y:S02]  /*02f0*/  @!P1 IADD3 R14, PT, PT, R7, R12, R6 ;  /* 0x0000000c070e9210 */ /* 0x000fe40007ffe006 */
[----:B------:R-:W-:Y:S01]  /*0300*/  VIMNMX R16, PT, PT, R17, R4, PT ;  /* 0x0000000411107248 */ /* 0x000fe20003fe0100 */
[----:B------:R-:W-:Y:S01]  /*0310*/  IMAD.IADD R4, R7, 0x1, R10 ;  /* 0x0000000107047824 */ /* 0x000fe200078e020a */
[----:B------:R-:W-:Y:S01]  /*0320*/  @P1 MOV R12, UR5 ;  /* 0x00000005000c1c02 */ /* 0x000fe20008000f00 */
[----:B------:R-:W-:Y:S01]  /*0330*/  @P0 IMAD.MOV.U32 R17, RZ, RZ, 0x3fffffff ;  /* 0x3fffffffff110424 */ /* 0x000fe200078e00ff */
[----:B------:R-:W-:-:S02]  /*0340*/  @P1 MOV R19, 0x3fffffff ;  /* 0x3fffffff00131802 */ /* 0x000fc40000000f00 */
[----:B------:R-:W-:Y:S01]  /*0350*/  @P1 IADD3 R18, PT, PT, R7, R12, R6 ;  /* 0x0000000c07121210 */ /* 0x000fe20007ffe006 */
[----:B--2---:R0:W-:Y:S04]  /*0360*/  @!P2 STS [R8], R15 ;  /* 0x0000000f0800a388 */ /* 0x0041e80000000800 */
[----:B------:R0:W-:Y:S04]  /*0370*/  @P2 STS [R8], R13 ;  /* 0x0000000d08002388 */ /* 0x0001e80000000800 */
[----:B----4-:R0:W-:Y:S04]  /*0380*/  @!P0 STS [R4], R9 ;  /* 0x0000000904008388 */ /* 0x0101e80000000800 */
[----:B------:R0:W-:Y:S04]  /*0390*/  @P0 STS [R4], R17 ;  /* 0x0000001104000388 */ /* 0x0001e80000000800 */
[----:B---3--:R0:W-:Y:S04]  /*03a0*/  @!P1 STS [R14], R11 ;  /* 0x0000000b0e009388 */ /* 0x0081e80000000800 */
[----:B------:R0:W-:Y:S01]  /*03b0*/  @P1 STS [R18], R19 ;  /* 0x0000001312001388 */ /* 0x0001e20000000800 */
[----:B------:R-:W-:Y:S06]  /*03c0*/  BAR.SYNC.DEFER_BLOCKING 0x0 ;  /* 0x0000000000007b1d */ /* 0x000fec0000010000 */
[----:B------:R-:W-:Y:S05]  /*03d0*/  @P3 EXIT ;  /* 0x000000000000394d */ /* 0x000fea0003800000 */
[----:B0-----:R-:W-:-:S04]  /*03e0*/  IMAD.MOV R9, RZ, RZ, -R0 ;  /* 0x000000ffff097224 */ /* 0x001fc800078e0a00 */
[----:B------:R-:W-:-:S05]  /*03f0*/  IMAD R9, R5, R9, R16 ;  /* 0x0000000905097224 */ /* 0x000fca00078e0210 */
[----:B------:R-:W-:-:S13]  /*0400*/  ISETP.GE.AND P0, PT, R9, 0x1, PT ;  /* 0x000000010900780c */ /* 0x000fda0003f06270 */
[----:B------:R-:W-:Y:S05]  /*0410*/  @!P0 BRA `(.L_x_0) ;  /* 0x0000000400048947 */ /* 0x000fea0003800000 */
[----:B------:R-:W-:Y:S01]  /*0420*/  IMAD R5, R5, R0, -R16 ;  /* 0x0000000005057224 */ /* 0x000fe200078e0a10 */
[----:B------:R-:W-:Y:S01]  /*0430*/  LOP3.LUT R0, R9, 0x3, RZ, 0xc0, !PT ;  /* 0x0000000309007812 */ /* 0x000fe200078ec0ff */
[----:B------:R-:W-:-:S03]  /*0440*/  IMAD.MOV.U32 R4, RZ, RZ, RZ ;  /* 0x000000ffff047224 */ /* 0x000fc600078e00ff */
[----:B------:R-:W-:Y:S02]  /*0450*/  ISETP.GT.U32.AND P1, PT, R5, -0x4, PT ;  /* 0xfffffffc0500780c */ /* 0x000fe40003f24070 */
[----:B------:R-:W-:-:S11]  /*0460*/  ISETP.NE.AND P0, PT, R0, RZ, PT ;  /* 0x000000ff0000720c */ /* 0x000fd60003f05270 */
[----:B------:R-:W-:Y:S05]  /*0470*/  @P1 BRA `(.L_x_1) ;  /* 0x0000000000941947 */ /* 0x000fea0003800000 */
[----:B------:R-:W-:Y:S02]  /*0480*/  LOP3.LUT R4, R9, 0x7ffffffc, RZ, 0xc0, !PT ;  /* 0x7ffffffc09047812 */ /* 0x000fe400078ec0ff */
[----:B------:R-:W-:Y:S02]  /*0490*/  IADD3 R10, PT, PT, R10, 0x8, RZ ;  /* 0x000000080a0a7810 */ /* 0x000fe40007ffe0ff */
[----:B------:R-:W-:Y:S01]  /*04a0*/  IADD3 R12, PT, PT, R7, 0x100, R12 ;  /* 0x00000100070c7810 */ /* 0x000fe20007ffe00c */
[----:B------:R-:W-:-:S07]  /*04b0*/  IMAD.MOV R5, RZ, RZ, -R4 ;  /* 0x000000ffff057224 */ /* 0x000fce00078e0a04 */
.L_x_2:
[----:B------:R-:W-:Y:S01]  /*04c0*/  LDS R9, [R10+-0x8] ;  /* 0xfffff8000a097984 */ /* 0x000fe20000000800 */
[----:B------:R-:W-:-:S03]  /*04d0*/  IADD3 R5, PT, PT, R5, 0x4, RZ ;  /* 0x0000000405057810 */ /* 0x000fc60007ffe0ff */
[----:B------:R-:W0:Y:S04]  /*04e0*/  LDS R14, [R12+-0x100] ;  /* 0xffff00000c0e7984 */ /* 0x000e280000000800 */
[----:B------:R-:W1:Y:S01]  /*04f0*/  LDS R11, [R8] ;  /* 0x00000000080b7984 */ /* 0x000e620000000800 */
[----:B0-----:R-:W-:-:S05]  /*0500*/  IMAD.IADD R13, R9, 0x1, R14 ;  /* 0x00000001090d7824 */ /* 0x001fca00078e020e */
[----:B-1----:R-:W-:-:S13]  /*0510*/  ISETP.GE.U32.AND P1, PT, R13, R11, PT ;  /* 0x0000000b0d00720c */ /* 0x002fda0003f26070 */
[----:B------:R-:W-:Y:S01]  /*0520*/  @!P1 STS [R8], R13 ;  /* 0x0000000d08009388 */ /* 0x000fe20000000800 */
[----:B------:R-:W-:Y:S06]  /*0530*/  BAR.SYNC.DEFER_BLOCKING 0x0 ;  /* 0x0000000000007b1d */ /* 0x000fec0000010000 */
[----:B------:R-:W-:Y:S04]  /*0540*/  LDS R9, [R10+-0x4] ;  /* 0xfffffc000a097984 */ /* 0x000fe80000000800 */
[----:B------:R-:W0:Y:S04]  /*0550*/  LDS R14, [R12+-0x80] ;  /* 0xffff80000c0e7984 */ /* 0x000e280000000800 */
[----:B------:R-:W1:Y:S01]  /*0560*/  LDS R11, [R8] ;  /* 0x00000000080b7984 */ /* 0x000e620000000800 */
[----:B0-----:R-:W-:-:S04]  /*0570*/  IADD3 R15, PT, PT, R9, R14, RZ ;  /* 0x0000000e090f7210 */ /* 0x001fc80007ffe0ff */
[----:B-1----:R-:W-:-:S13]  /*0580*/  ISETP.GE.U32.AND P1, PT, R15, R11, PT ;  /* 0x0000000b0f00720c */ /* 0x002fda0003f26070 */
[----:B------:R-:W-:Y:S01]  /*0590*/  @!P1 STS [R8], R15 ;  /* 0x0000000f08009388 */ /* 0x000fe20000000800 */
[----:B------:R-:W-:Y:S06]  /*05a0*/  BAR.SYNC.DEFER_BLOCKING 0x0 ;  /* 0x0000000000007b1d */ /* 0x000fec0000010000 */
[----:B------:R-:W-:Y:S04]  /*05b0*/  LDS R9, [R10] ;  /* 0x000000000a097984 */ /* 0x000fe80000000800 */
[----:B------:R-:W0:Y:S04]  /*05c0*/  LDS R14, [R12] ;  /* 0x000000000c0e7984 */ /* 0x000e280000000800 */
[----:B------:R-:W1:Y:S01]  /*05d0*/  LDS R11, [R8] ;  /* 0x00000000080b7984 */ /* 0x000e620000000800 */
[----:B0-----:R-:W-:-:S05]  /*05e0*/  IMAD.IADD R13, R9, 0x1, R14 ;  /* 0x00000001090d7824 */ /* 0x001fca00078e020e */
[----:B-1----:R-:W-:-:S13]  /*05f0*/  ISETP.GE.U32.AND P1, PT, R13, R11, PT ;  /* 0x0000000b0d00720c */ /* 0x002fda0003f26070 */
[----:B------:R-:W-:Y:S01]  /*0600*/  @!P1 STS [R8], R13 ;  /* 0x0000000d08009388 */ /* 0x000fe20000000800 */
[----:B------:R-:W-:Y:S06]  /*0610*/  BAR.SYNC.DEFER_BLOCKING 0x0 ;  /* 0x0000000000007b1d */ /* 0x000fec0000010000 */
[----:B------:R0:W-:Y:S04]  /*0620*/  LDS R9, [R10+0x4] ;  /* 0x000004000a097984 */ /* 0x0001e80000000800 */
[----:B------:R1:W2:Y:S04]  /*0630*/  LDS R14, [R12+0x80] ;  /* 0x000080000c0e7984 */ /* 0x0002a80000000800 */
[----:B------:R-:W3:Y:S01]  /*0640*/  LDS R11, [R8] ;  /* 0x00000000080b7984 */ /* 0x000ee20000000800 */
[----:B0-----:R-:W-:-:S02]  /*0650*/  VIADD R10, R10, 0x10 ;  /* 0x000000100a0a7836 */ /* 0x001fc40000000000 */
[----:B-1----:R-:W-:Y:S02]  /*0660*/  VIADD R12, R12, 0x200 ;  /* 0x000002000c0c7836 */ /* 0x002fe40000000000 */
[----:B--2---:R-:W-:-:S05]  /*0670*/  IMAD.IADD R9, R9, 0x1, R14 ;  /* 0x0000000109097824 */ /* 0x004fca00078e020e */
[----:B---3--:R-:W-:-:S13]  /*0680*/  ISETP.GE.U32.AND P1, PT, R9, R11, PT ;  /* 0x0000000b0900720c */ /* 0x008fda0003f26070 */
[----:B------:R0:W-:Y:S01]  /*0690*/  @!P1 STS [R8], R9 ;  /* 0x0000000908009388 */ /* 0x0001e20000000800 */
[----:B------:R-:W-:Y:S01]  /*06a0*/  BAR.SYNC.DEFER_BLOCKING 0x0 ;  /* 0x0000000000007b1d */ /* 0x000fe20000010000 */
[----:B------:R-:W-:-:S13]  /*06b0*/  ISETP.NE.AND P1, PT, R5, RZ, PT ;  /* 0x000000ff0500720c */ /* 0x000fda0003f25270 */
[----:B0-----:R-:W-:Y:S05]  /*06c0*/  @P1 BRA `(.L_x_2) ;  /* 0xfffffffc007c1947 */ /* 0x001fea000383ffff */
.L_x_1:
[----:B------:R-:W-:Y:S05]  /*06d0*/  @!P0 BRA `(.L_x_0) ;  /* 0x0000000000548947 */ /* 0x000fea0003800000 */
[----:B------:R-:W0:Y:S01]  /*06e0*/  S2UR UR6, SR_CgaCtaId ;  /* 0x00000000000679c3 */ /* 0x000e220000008800 */
[----:B------:R-:W-:Y:S01]  /*06f0*/  UMOV UR5, 0x400 ;  /* 0x0000040000057882 */ /* 0x000fe20000000000 */
[C---:B------:R-:W-:Y:S01]  /*0700*/  LEA R6, R4.reuse, R6, 0x2 ;  /* 0x0000000604067211 */ /* 0x040fe200078e10ff */
[----:B------:R-:W-:Y:S01]  /*0710*/  UIADD3 UR5, UPT, UPT, UR5, 0x2000, URZ ;  /* 0x0000200005057890 */ /* 0x000fe2000fffe0ff */
[----:B------:R-:W-:Y:S02]  /*0720*/  IMAD R4, R4, 0x80, R7 ;  /* 0x0000008004047824 */ /* 0x000fe400078e0207 */
[----:B------:R-:W-:Y:S01]  /*0730*/  IMAD.MOV R0, RZ, RZ, -R0 ;  /* 0x000000ffff007224 */ /* 0x000fe200078e0a00 */
[----:B------:R-:W-:Y:S01]  /*0740*/  IADD3 R6, PT, PT, R6, UR4, RZ ;  /* 0x0000000406067c10 */ /* 0x000fe2000fffe0ff */
[----:B0-----:R-:W-:-:S06]  /*0750*/  ULEA UR5, UR6, UR5, 0x18 ;  /* 0x0000000506057291 */ /* 0x001fcc000f8ec0ff */
[----:B------:R-:W-:-:S07]  /*0760*/  VIADD R4, R4, UR5 ;  /* 0x0000000504047c36 */ /* 0x000fce0008000000 */
.L_x_3:
[----:B------:R0:W-:Y:S01]  /*0770*/  LDS R5, [R6] ;  /* 0x0000000006057984 */ /* 0x0001e20000000800 */
[----:B------:R-:W-:-:S03]  /*0780*/  IADD3 R0, PT, PT, R0, 0x1, RZ ;  /* 0x0000000100007810 */ /* 0x000fc60007ffe0ff */
[----:B------:R1:W2:Y:S04]  /*0790*/  LDS R10, [R4] ;  /* 0x00000000040a7984 */ /* 0x0002a80000000800 */
[----:B------:R-:W3:Y:S01]  /*07a0*/  LDS R7, [R8] ;  /* 0x0000000008077984 */ /* 0x000ee20000000800 */
[----:B0-----:R-:W-:Y:S01]  /*07b0*/  VIADD R6, R6, 0x4 ;  /* 0x0000000406067836 */ /* 0x001fe20000000000 */
[----:B-1----:R-:W-:Y:S01]  /*07c0*/  IADD3 R4, PT, PT, R4, 0x80, RZ ;  /* 0x0000008004047810 */ /* 0x002fe20007ffe0ff */
[----:B--2---:R-:W-:-:S05]  /*07d0*/  IMAD.IADD R5, R5, 0x1, R10 ;  /* 0x0000000105057824 */ /* 0x004fca00078e020a */
[----:B---3--:R-:W-:-:S13]  /*07e0*/  ISETP.GE.U32.AND P0, PT, R5, R7, PT ;  /* 0x000000070500720c */ /* 0x008fda0003f06070 */
[----:B------:R0:W-:Y:S01]  /*07f0*/  @!P0 STS [R8], R5 ;  /* 0x0000000508008388 */ /* 0x0001e20000000800 */
[----:B------:R-:W-:Y:S01]  /*0800*/  BAR.SYNC.DEFER_BLOCKING 0x0 ;  /* 0x0000000000007b1d */ /* 0x000fe20000010000 */
[----:B------:R-:W-:-:S13]  /*0810*/  ISETP.NE.AND P0, PT, R0, RZ, PT ;  /* 0x000000ff0000720c */ /* 0x000fda0003f05270 */
[----:B0-----:R-:W-:Y:S05]  /*0820*/  @P0 BRA `(.L_x_3) ;  /* 0xfffffffc00d00947 */ /* 0x001fea000383ffff */
.L_x_0:
[----:B------:R-:W0:Y:S04]  /*0830*/  LDS R5, [R8] ;  /* 0x0000000008057984 */ /* 0x000e280000000800 */
[----:B0-----:R-:W-:Y:S01]  /*0840*/  STG.E desc[UR8][R2.64], R5 ;  /* 0x0000000502007986 */ /* 0x001fe2000c101908 */
[----:B------:R-:W-:Y:S05]  /*0850*/  EXIT ;  /* 0x000000000000794d */ /* 0x000fea0003800000 */
.L_x_4:
[----:B------:R-:W-:-:S00]  /*0860*/  BRA `(.L_x_4) ;  /* 0xfffffffc00fc7947 */ /* 0x000fc0000383ffff */
[----:B------:R-:W-:-:S00]  /*0870*/  NOP ;  /* 0x0000000000007918 */ /* 0x000fc00000000000 */
        /* <DEDUP_REMOVED lines=8> */
.L_x_26:


//--------------------- .text._Z15calKernelPhase2Pjiiiiii --------------------------
	.section	.text._Z15calKernelPhase2Pjiiiiii,"ax",@progbits
	.align	128
        .global         _Z15calKernelPhase2Pjiiiiii
        .type           _Z15calKernelPhase2Pjiiiiii,@function
        .size           _Z15calKernelPhase2Pjiiiiii,(.L_x_27 - _Z15calKernelPhase2Pjiiiiii)
        .other          _Z15calKernelPhase2Pjiiiiii,@"STO_CUDA_ENTRY STV_DEFAULT"
_Z15calKernelPhase2Pjiiiiii:
.text._Z15calKernelPhase2Pjiiiiii:
[----:B------:R-:W-:Y:S01]  /*0000*/  LDC R1, c[0x0][0x37c] ;  /* 0x0000df00ff017b82 */ /* 0x000fe20000000800 */
[----:B------:R-:W0:Y:S07]  /*0010*/  S2R R17, SR_TID.Y ;  /* 0x0000000000117919 */ /* 0x000e2e0000002200 */
[----:B------:R-:W1:Y:S01]  /*0020*/  S2UR UR5, SR_CTAID.Y ;  /* 0x00000000000579c3 */ /* 0x000e620000002600 */
[----:B------:R-:W1:Y:S01]  /*0030*/  LDCU.64 UR6, c[0x0][0x398] ;  /* 0x00007300ff0677ac */ /* 0x000e620008000a00 */
[----:B------:R-:W2:Y:S01]  /*0040*/  S2R R19, SR_TID.X ;  /* 0x0000000000137919 */ /* 0x000ea20000002100 */
[----:B------:R-:W3:Y:S05]  /*0050*/  LDCU.64 UR8, c[0x0][0x358] ;  /* 0x00006b00ff0877ac */ /* 0x000eea0008000a00 */
[----:B------:R-:W4:Y:S08]  /*0060*/  S2UR UR4, SR_CTAID.X ;  /* 0x00000000000479c3 */ /* 0x000f300000002500 */
[----:B------:R-:W5:Y:S08]  /*0070*/  LDC R8, c[0x0][0x390] ;  /* 0x0000e400ff087b82 */ /* 0x000f700000000800 */
[----:B------:R-:W3:Y:S01]  /*0080*/  LDC R10, c[0x0][0x388] ;  /* 0x0000e200ff0a7b82 */ /* 0x000ee20000000800 */
[----:B-1----:R-:W-:-:S07]  /*0090*/  UIADD3 UR5, UPT, UPT, UR5, UR6, URZ ;  /* 0x0000000605057290 */ /* 0x002fce000fffe0ff */
[----:B------:R-:W1:Y:S01]  /*00a0*/  LDC.64 R4, c[0x0][0x380] ;  /* 0x0000e000ff047b82 */ /* 0x000e620000000a00 */
[----:B----4-:R-:W-:Y:S01]  /*00b0*/  UIADD3 UR4, UPT, UPT, UR4, UR7, URZ ;  /* 0x0000000704047290 */ /* 0x010fe2000fffe0ff */
[----:B0-----:R-:W-:Y:S01]  /*00c0*/  IMAD.SHL.U32 R7, R17, 0x80, RZ ;  /* 0x0000008011077824 */ /* 0x001fe200078e00ff */
[----:B------:R-:W0:Y:S01]  /*00d0*/  LDCU UR7, c[0x0][0x38c] ;  /* 0x00007180ff0777ac */ /* 0x000e220008000800 */
[----:B-----5:R-:W-:-:S03]  /*00e0*/  IMAD R11, R8, UR5, R17 ;  /* 0x00000005080b7c24 */ /* 0x020fc6000f8e0211 */
[----:B--2---:R-:W-:-:S05]  /*00f0*/  IMAD R13, R8, UR4, R19 ;  /* 0x00000004080d7c24 */ /* 0x004fca000f8e0213 */
[C---:B------:R-:W-:Y:S01]  /*0100*/  VIMNMX R9, PT, PT, R11.reuse, R13, !PT ;  /* 0x0000000d0b097248 */ /* 0x040fe20007fe0100 */
[----:B---3--:R-:W-:-:S03]  /*0110*/  IMAD R3, R11, R10, R13 ;  /* 0x0000000a0b037224 */ /* 0x008fc600078e020d */
[----:B------:R-:W-:Y:S01]  /*0120*/  ISETP.GE.AND P0, PT, R9, R10, PT ;  /* 0x0000000a0900720c */ /* 0x000fe20003f06270 */
[----:B-1----:R-:W-:-:S12]  /*0130*/  IMAD.WIDE R2, R3, 0x4, R4 ;  /* 0x0000000403027825 */ /* 0x002fd800078e0204 */
[----:B------:R-:W2:Y:S01]  /*0140*/  @!P0 LDG.E R15, desc[UR8][R2.64] ;  /* 0x00000008020f8981 */ /* 0x000ea2000c1e1900 */
[----:B------:R-:W1:Y:S01]  /*0150*/  S2UR UR6, SR_CgaCtaId ;  /* 0x00000000000679c3 */ /* 0x000e620000008800 */
[----:B------:R-:W-:Y:S01]  /*0160*/  UMOV UR4, 0x400 ;  /* 0x0000040000047882 */ /* 0x000fe20000000000 */
[----:B------:R-:W-:Y:S01]  /*0170*/  IMAD.SHL.U32 R6, R19, 0x4, RZ ;  /* 0x0000000413067824 */ /* 0x000fe200078e00ff */
[----:B------:R-:W-:Y:S01]  /*0180*/  UIADD3 UR5, UPT, UPT, UR4, 0x1000, URZ ;  /* 0x0000100004057890 */ /* 0x000fe2000fffe0ff */
[----:B------:R-:W-:Y:S01]  /*0190*/  @P0 IMAD.MOV.U32 R21, RZ, RZ, 0x3fffffff ;  /* 0x3fffffffff150424 */ /* 0x000fe200078e00ff */
[----:B0-----:R-:W-:Y:S01]  /*01a0*/  UISETP.NE.AND UP0, UPT, UR7, 0x1, UPT ;  /* 0x000000010700788c */ /* 0x001fe2000bf05270 */
[----:B------:R-:W-:Y:S01]  /*01b0*/  ISETP.GE.AND P1, PT, R9, R10, PT ;  /* 0x0000000a0900720c */ /* 0x000fe20003f26270 */
[----:B-1----:R-:W-:Y:S02]  /*01c0*/  ULEA UR5, UR6, UR5, 0x18 ;  /* 0x0000000506057291 */ /* 0x002fe4000f8ec0ff */
[----:B------:R-:W-:-:S04]  /*01d0*/  ULEA UR4, UR6, UR4, 0x18 ;  /* 0x0000000406047291 */ /* 0x000fc8000f8ec0ff */
[----:B------:R-:W-:Y:S02]  /*01e0*/  IADD3 R0, PT, PT, R6, UR5, R7 ;  /* 0x0000000506007c10 */ /* 0x000fe4000fffe007 */
[----:B------:R-:W-:-:S03]  /*01f0*/  IADD3 R9, PT, PT, R7, UR4, RZ ;  /* 0x0000000407097c10 */ /* 0x000fc6000fffe0ff */
[----:B--2---:R0:W-:Y:S04]  /*0200*/  @!P0 STS [R0], R15 ;  /* 0x0000000f00008388 */ /* 0x0041e80000000800 */
[----:B------:R0:W-:Y:S01]  /*0210*/  @P0 STS [R0], R21 ;  /* 0x0000001500000388 */ /* 0x0001e20000000800 */
[----:B------:R-:W-:Y:S05]  /*0220*/  BRA.U !UP0, `(.L_x_5) ;  /* 0x00000001084c7547 */ /* 0x000fea000b800000 */
[----:B------:R-:W-:-:S09]  /*0230*/  UISETP.NE.AND UP0, UPT, UR7, URZ, UPT ;  /* 0x000000ff0700728c */ /* 0x000fd2000bf05270 */
[----:B------:R-:W-:Y:S05]  /*0240*/  BRA.U UP0, `(.L_x_6) ;  /* 0x0000000100847547 */ /* 0x000fea000b800000 */
[----:B------:R-:W1:Y:S01]  /*0250*/  LDCU UR6, c[0x0][0x394] ;  /* 0x00007280ff0677ac */ /* 0x000e620008000800 */
[----:B------:R-:W-:Y:S01]  /*0260*/  BSSY.RECONVERGENT B0, `(.L_x_7) ;  /* 0x000000e000007945 */ /* 0x000fe20003800200 */
[----:B-1----:R-:W-:-:S05]  /*0270*/  IMAD R13, R8, UR6, R19 ;  /* 0x00000006080d7c24 */ /* 0x002fca000f8e0213 */
[----:B------:R-:W-:-:S04]  /*0280*/  ISETP.GE.U32.AND P0, PT, R13, R10, PT ;  /* 0x0000000a0d00720c */ /* 0x000fc80003f06070 */
[----:B------:R-:W-:-:S13]  /*0290*/  ISETP.GE.OR P0, PT, R11, R10, P0 ;  /* 0x0000000a0b00720c */ /* 0x000fda0000706670 */
[----:B------:R-:W-:Y:S05]  /*02a0*/  @P0 BRA `(.L_x_8) ;  /* 0x0000000000180947 */ /* 0x000fea0003800000 */
[----:B------:R-:W-:-:S04]  /*02b0*/  IMAD R11, R11, R10, R13 ;  /* 0x0000000a0b0b7224 */ /* 0x000fc800078e020d */
[----:B------:R-:W-:-:S06]  /*02c0*/  IMAD.WIDE.U32 R4, R11, 0x4, R4 ;  /* 0x000000040b047825 */ /* 0x000fcc00078e0004 */
[----:B------:R-:W2:Y:S01]  /*02d0*/  LDG.E R4, desc[UR8][R4.64] ;  /* 0x0000000804047981 */ /* 0x000ea2000c1e1900 */
[----:B------:R-:W-:-:S05]  /*02e0*/  IMAD.IADD R11, R6, 0x1, R9 ;  /* 0x00000001060b7824 */ /* 0x000fca00078e0209 */
[----:B--2---:R1:W-:Y:S01]  /*02f0*/  STS [R11], R4 ;  /* 0x000000040b007388 */ /* 0x0043e20000000800 */
[----:B------:R-:W-:Y:S05]  /*0300*/  BRA `(.L_x_9) ;  /* 0x00000000000c7947 */ /* 0x000fea0003800000 */
.L_x_8:
[----:B------:R-:W-:Y:S02]  /*0310*/  IMAD.IADD R4, R6, 0x1, R9 ;  /* 0x0000000106047824 */ /* 0x000fe400078e0209 */
[----:B------:R-:W-:-:S05]  /*0320*/  IMAD.MOV.U32 R5, RZ, RZ, 0x3fffffff ;  /* 0x3fffffffff057424 */ /* 0x000fca00078e00ff */
[----:B------:R2:W-:Y:S02]  /*0330*/  STS [R4], R5 ;  /* 0x0000000504007388 */ /* 0x0005e40000000800 */
.L_x_9:
[----:B------:R-:W-:Y:S05]  /*0340*/  BSYNC.RECONVERGENT B0 ;  /* 0x0000000000007941 */ /* 0x000fea0003800200 */
.L_x_7:
[----:B------:R-:W-:Y:S05]  /*0350*/  BRA `(.L_x_6) ;  /* 0x0000000000407947 */ /* 0x000fea0003800000 */
.L_x_5:
[----:B------:R-:W1:Y:S01]  /*0360*/  LDCU UR6, c[0x0][0x394] ;  /* 0x00007280ff0677ac */ /* 0x000e620008000800 */
[----:B------:R-:W-:Y:S01]  /*0370*/  ISETP.GE.AND P0, PT, R13, R10, PT ;  /* 0x0000000a0d00720c */ /* 0x000fe20003f06270 */
[----:B------:R-:W-:Y:S01]  /*0380*/  BSSY.RECONVERGENT B0, `(.L_x_6) ;  /* 0x000000d000007945 */ /* 0x000fe20003800200 */
[----:B-1----:R-:W-:-:S05]  /*0390*/  IMAD R11, R8, UR6, R17 ;  /* 0x00000006080b7c24 */ /* 0x002fca000f8e0211 */
[----:B------:R-:W-:-:S13]  /*03a0*/  ISETP.GE.U32.OR P0, PT, R11, R10, P0 ;  /* 0x0000000a0b00720c */ /* 0x000fda0000706470 */
[----:B------:R-:W-:Y:S05]  /*03b0*/  @P0 BRA `(.L_x_10) ;  /* 0x0000000000180947 */ /* 0x000fea0003800000 */
[----:B------:R-:W-:-:S04]  /*03c0*/  IMAD R11, R11, R10, R13 ;  /* 0x0000000a0b0b7224 */ /* 0x000fc800078e020d */
[----:B------:R-:W-:-:S06]  /*03d0*/  IMAD.WIDE.U32 R4, R11, 0x4, R4 ;  /* 0x000000040b047825 */ /* 0x000fcc00078e0004 */
[----:B------:R-:W2:Y:S01]  /*03e0*/  LDG.E R4, desc[UR8][R4.64] ;  /* 0x0000000804047981 */ /* 0x000ea2000c1e1900 */
[----:B------:R-:W-:-:S05]  /*03f0*/  IADD3 R11, PT, PT, R6, R9, RZ ;  /* 0x00000009060b7210 */ /* 0x000fca0007ffe0ff */
[----:B--2---:R1:W-:Y:S01]  /*0400*/  STS [R11], R4 ;  /* 0x000000040b007388 */ /* 0x0043e20000000800 */
[----:B------:R-:W-:Y:S05]  /*0410*/  BRA `(.L_x_11) ;  /* 0x00000000000c7947 */ /* 0x000fea0003800000 */
.L_x_10:
[----:B------:R-:W-:Y:S02]  /*0420*/  IMAD.IADD R4, R6, 0x1, R9 ;  /* 0x0000000106047824 */ /* 0x000fe400078e0209 */
[----:B------:R-:W-:-:S05]  /*0430*/  IMAD.MOV.U32 R5, RZ, RZ, 0x3fffffff ;  /* 0x3fffffffff057424 */ /* 0x000fca00078e00ff */
[----:B------:R2:W-:Y:S02]  /*0440*/  STS [R4], R5 ;  /* 0x0000000504007388 */ /* 0x0005e40000000800 */
.L_x_11:
[----:B------:R-:W-:Y:S05]  /*0450*/  BSYNC.RECONVERGENT B0 ;  /* 0x0000000000007941 */ /* 0x000fea0003800200 */
.L_x_6:
[----:B------:R-:W-:Y:S06]  /*0460*/  BAR.SYNC.DEFER_BLOCKING 0x0 ;  /* 0x0000000000007b1d */ /* 0x000fec0000010000 */
[----:B------:R-:W-:Y:S05]  /*0470*/  @P1 EXIT ;  /* 0x000000000000194d */ /* 0x000fea0003800000 */
[----:B-1----:R-:W2:Y:S01]  /*0480*/  LDC R11, c[0x0][0x394] ;  /* 0x0000e500ff0b7b82 */ /* 0x002ea20000000800 */
[----:B------:R-:W-:Y:S01]  /*0490*/  UISETP.NE.AND UP0, UPT, UR7, URZ, UPT ;  /* 0x000000ff0700728c */ /* 0x000fe2000bf05270 */
[----:B--2---:R-:W-:-:S05]  /*04a0*/  IMAD R5, R8, R11, R8 ;  /* 0x0000000b08057224 */ /* 0x004fca00078e0208 */
[----:B------:R-:W-:-:S03]  /*04b0*/  VIMNMX R5, PT, PT, R5, R10, PT ;  /* 0x0000000a05057248 */ /* 0x000fc60003fe0100 */
[----:B------:R-:W-:Y:S05]  /*04c0*/  BRA.U !UP0, `(.L_x_12) ;  /* 0x0000000508947547 */ /* 0x000fea000b800000 */
[----:B------:R-:W-:-:S09]  /*04d0*/  UISETP.NE.AND UP0, UPT, UR7, 0x1, UPT ;  /* 0x000000010700788c */ /* 0x000fd2000bf05270 */
[----:B------:R-:W-:Y:S05]  /*04e0*/  BRA.U UP0, `(.L_x_13) ;  /* 0x0000000d00407547 */ /* 0x000fea000b800000 */
[----:B------:R-:W-:-:S04]  /*04f0*/  IMAD.MOV R9, RZ, RZ, -R11 ;  /* 0x000000ffff097224 */ /* 0x000fc800078e0a0b */
[----:B------:R-:W-:-:S05]  /*0500*/  IMAD R9, R8, R9, R5 ;  /* 0x0000000908097224 */ /* 0x000fca00078e0205 */
[----:B------:R-:W-:-:S13]  /*0510*/  ISETP.GE.AND P0, PT, R9, 0x1, PT ;  /* 0x000000010900780c */ /* 0x000fda0003f06270 */
[----:B------:R-:W-:Y:S05]  /*0520*/  @!P0 BRA `(.L_x_13) ;  /* 0x0000000c00308947 */ /* 0x000fea0003800000 */
[----:B------:R-:W-:Y:S02]  /*0530*/  IMAD R8, R8, R11, -R5 ;  /* 0x0000000b08087224 */ /* 0x000fe400078e0a05 */
[----:B------:R-:W-:Y:S01]  /*0540*/  HFMA2 R5, -RZ, RZ, 0, 0 ;  /* 0x00000000ff057431 */ /* 0x000fe200000001ff */
[----:B------:R-:W-:Y:S02]  /*0550*/  LOP3.LUT R4, R9, 0x3, RZ, 0xc0, !PT ;  /* 0x0000000309047812 */ /* 0x000fe400078ec0ff */
[----:B------:R-:W-:-:S13]  /*0560*/  ISETP.GT.U32.AND P0, PT, R8, -0x4, PT ;  /* 0xfffffffc0800780c */ /* 0x000fda0003f04070 */
[----:B------:R-:W-:Y:S05]  /*0570*/  @P0 BRA `(.L_x_14) ;  /* 0x0000000400180947 */ /* 0x000fea0003800000 */
[----:B------:R-:W-:Y:S04]  /*0580*/  LDS R5, [R7+UR5] ;  /* 0x0000000507057984 */ /* 0x000fe80008000800 */
[----:B------:R-:W1:Y:S04]  /*0590*/  LDS R8, [R6+UR4] ;  /* 0x0000000406087984 */ /* 0x000e680008000800 */
[----:B------:R-:W2:Y:S01]  /*05a0*/  LDS R10, [R0] ;  /* 0x00000000000a7984 */ /* 0x000ea20000000800 */
[----:B-1----:R-:W-:-:S05]  /*05b0*/  IMAD.IADD R5, R5, 0x1, R8 ;  /* 0x0000000105057824 */ /* 0x002fca00078e0208 */
[----:B--2---:R-:W-:-:S13]  /*05c0*/  ISETP.GE.U32.AND P0, PT, R5, R10, PT ;  /* 0x0000000a0500720c */ /* 0x004fda0003f06070 */
[----:B------:R-:W-:Y:S01]  /*05d0*/  @!P0 STS [R0], R5 ;  /* 0x0000000500008388 */ /* 0x000fe20000000800 */
[----:B------:R-:W-:Y:S06]  /*05e0*/  BAR.SYNC.DEFER_BLOCKING 0x0 ;  /* 0x0000000000007b1d */ /* 0x000fec0000010000 */
[----:B------:R-:W-:Y:S04]  /*05f0*/  LDS R8, [R7+UR5+0x4] ;  /* 0x0000040507087984 */ /* 0x000fe80008000800 */
[----:B------:R-:W1:Y:S04]  /*0600*/  LDS R11, [R6+UR4+0x80] ;  /* 0x00008004060b7984 */ /* 0x000e680008000800 */
        /* <DEDUP_REMOVED lines=15> */
[----:B-1----:R-:W-:Y:S01]  /*0700*/  IADD3 R11, PT, PT, R5, R8, RZ ;  /* 0x00000008050b7210 */ /* 0x002fe20007ffe0ff */
[----:B------:R-:W-:Y:S01]  /*0710*/  VIADD R8, R7, UR5 ;  /* 0x0000000507087c36 */ /* 0x000fe20008000000 */
[----:B------:R-:W-:Y:S01]  /*0720*/  LOP3.LUT R5, R9, 0x7ffffffc, RZ, 0xc0, !PT ;  /* 0x7ffffffc09057812 */ /* 0x000fe200078ec0ff */
[----:B------:R-:W-:Y:S01]  /*0730*/  VIADD R9, R6, UR4 ;  /* 0x0000000406097c36 */ /* 0x000fe20008000000 */
[----:B--2---:R-:W-:-:S02]  /*0740*/  ISETP.GE.U32.AND P0, PT, R11, R10, PT ;  /* 0x0000000a0b00720c */ /* 0x004fc40003f06070 */
[----:B------:R-:W-:-:S11]  /*0750*/  IADD3 R10, PT, PT, -R5, 0x4, RZ ;  /* 0x00000004050a7810 */ /* 0x000fd60007ffe1ff */
[----:B------:R1:W-:Y:S01]  /*0760*/  @!P0 STS [R0], R11 ;  /* 0x0000000b00008388 */ /* 0x0003e20000000800 */
[----:B------:R-:W-:Y:S01]  /*0770*/  BAR.SYNC.DEFER_BLOCKING 0x0 ;  /* 0x0000000000007b1d */ /* 0x000fe20000010000 */
[----:B------:R-:W-:-:S13]  /*0780*/  ISETP.NE.AND P0, PT, R10, RZ, PT ;  /* 0x000000ff0a00720c */ /* 0x000fda0003f05270 */
[----:B-1----:R-:W-:Y:S05]  /*0790*/  @!P0 BRA `(.L_x_14) ;  /* 0x0000000000908947 */ /* 0x002fea0003800000 */
[----:B------:R-:W-:Y:S01]  /*07a0*/  VIADD R12, R8, 0x18 ;  /* 0x00000018080c7836 */ /* 0x000fe20000000000 */
[----:B------:R-:W-:Y:S01]  /*07b0*/  IADD3 R13, PT, PT, R9, 0x300, RZ ;  /* 0x00000300090d7810 */ /* 0x000fe20007ffe0ff */
[----:B------:R-:W-:-:S07]  /*07c0*/  IMAD.MOV.U32 R11, RZ, RZ, R10 ;  /* 0x000000ffff0b7224 */ /* 0x000fce00078e000a */
.L_x_15:
[----:B------:R-:W-:Y:S01]  /*07d0*/  LDS R8, [R12+-0x8] ;  /* 0xfffff8000c087984 */ /* 0x000fe20000000800 */
[----:B------:R-:W-:-:S03]  /*07e0*/  VIADD R11, R11, 0x4 ;  /* 0x000000040b0b7836 */ /* 0x000fc60000000000 */
        /* <DEDUP_REMOVED lines=9> */
[----:B0-----:R-:W-:-:S05]  /*0880*/  IMAD.IADD R17, R8, 0x1, R9 ;  /* 0x0000000108117824 */ /* 0x001fca00078e0209 */
[----:B-1----:R-:W-:-:S13]  /*0890*/  ISETP.GE.U32.AND P0, PT, R17, R10, PT ;  /* 0x0000000a1100720c */ /* 0x002fda0003f06070 */
[----:B------:R-:W-:Y:S01]  /*08a0*/  @!P0 STS [R0], R17 ;  /* 0x0000001100008388 */ /* 0x000fe20000000800 */
[----:B------:R-:W-:Y:S06]  /*08b0*/  BAR.SYNC.DEFER_BLOCKING 0x0 ;  /* 0x0000000000007b1d */ /* 0x000fec0000010000 */
[----:B------:R-:W-:Y:S04]  /*08c0*/  LDS R8, [R12] ;  /* 0x000000000c087984 */ /* 0x000fe80000000800 */
[----:B------:R-:W0:Y:S04]  /*08d0*/  LDS R9, [R13] ;  /* 0x000000000d097984 */ /* 0x000e280000000800 */
[----:B------:R-:W1:Y:S01]  /*08e0*/  LDS R10, [R0] ;  /* 0x00000000000a7984 */ /* 0x000e620000000800 */
[----:B0-----:R-:W-:-:S04]  /*08f0*/  IADD3 R15, PT, PT, R8, R9, RZ ;  /* 0x00000009080f7210 */ /* 0x001fc80007ffe0ff */
[----:B-1----:R-:W-:-:S13]  /*0900*/  ISETP.GE.U32.AND P0, PT, R15, R10, PT ;  /* 0x0000000a0f00720c */ /* 0x002fda0003f06070 */
[----:B------:R-:W-:Y:S01]  /*0910*/  @!P0 STS [R0], R15 ;  /* 0x0000000f00008388 */ /* 0x000fe20000000800 */
[----:B------:R-:W-:Y:S06]  /*0920*/  BAR.SYNC.DEFER_BLOCKING 0x0 ;  /* 0x0000000000007b1d */ /* 0x000fec0000010000 */
[----:B------:R0:W-:Y:S04]  /*0930*/  LDS R8, [R12+0x4] ;  /* 0x000004000c087984 */ /* 0x0001e80000000800 */
[----:B------:R1:W2:Y:S04]  /*0940*/  LDS R9, [R13+0x80] ;  /* 0x000080000d097984 */ /* 0x0002a80000000800 */
        /* <DEDUP_REMOVED lines=8> */
[----:B-1----:R-:W-:Y:S05]  /*09d0*/  @P0 BRA `(.L_x_15) ;  /* 0xfffffffc007c0947 */ /* 0x002fea000383ffff */
.L_x_14:
[----:B------:R-:W-:-:S13]  /*09e0*/  ISETP.NE.AND P0, PT, R4, RZ, PT ;  /* 0x000000ff0400720c */ /* 0x000fda0003f05270 */
[----:B------:R-:W-:Y:S05]  /*09f0*/  @!P0 BRA `(.L_x_13) ;  /* 0x0000000400fc8947 */ /* 0x000fea0003800000 */
[C---:B------:R-:W-:Y:S02]  /*0a00*/  IMAD R6, R5.reuse, 0x80, R6 ;  /* 0x0000008005067824 */ /* 0x040fe400078e0206 */
[----:B------:R-:W-:Y:S02]  /*0a10*/  IMAD R5, R5, 0x4, R7 ;  /* 0x0000000405057824 */ /* 0x000fe400078e0207 */
[----:B------:R-:W-:Y:S01]  /*0a20*/  IMAD.MOV R4, RZ, RZ, -R4 ;  /* 0x000000ffff047224 */ /* 0x000fe200078e0a04 */
[----:B------:R-:W-:Y:S01]  /*0a30*/  IADD3 R6, PT, PT, R6, UR4, RZ ;  /* 0x0000000406067c10 */ /* 0x000fe2000fffe0ff */
[----:B------:R-:W-:-:S07]  /*0a40*/  VIADD R5, R5, UR5 ;  /* 0x0000000505057c36 */ /* 0x000fce0008000000 */
.L_x_16:
[----:B------:R1:W-:Y:S01]  /*0a50*/  LDS R7, [R5] ;  /* 0x0000000005077984 */ /* 0x0003e20000000800 */
[----:B------:R-:W-:-:S03]  /*0a60*/  VIADD R4, R4, 0x1 ;  /* 0x0000000104047836 */ /* 0x000fc60000000000 */
[----:B------:R2:W3:Y:S04]  /*0a70*/  LDS R8, [R6] ;  /* 0x0000000006087984 */ /* 0x0004e80000000800 */
[----:B------:R-:W4:Y:S01]  /*0a80*/  LDS R9, [R0] ;  /* 0x0000000000097984 */ /* 0x000f220000000800 */
[----:B-1----:R-:W-:Y:S01]  /*0a90*/  IADD3 R5, PT, PT, R5, 0x4, RZ ;  /* 0x0000000405057810 */ /* 0x002fe20007ffe0ff */
[----:B--2---:R-:W-:Y:S02]  /*0aa0*/  VIADD R6, R6, 0x80 ;  /* 0x0000008006067836 */ /* 0x004fe40000000000 */
[----:B---3--:R-:W-:-:S05]  /*0ab0*/  IMAD.IADD R7, R7, 0x1, R8 ;  /* 0x0000000107077824 */ /* 0x008fca00078e0208 */
[----:B----4-:R-:W-:-:S13]  /*0ac0*/  ISETP.GE.U32.AND P0, PT, R7, R9, PT ;  /* 0x000000090700720c */ /* 0x010fda0003f06070 */
[----:B------:R1:W-:Y:S01]  /*0ad0*/  @!P0 STS [R0], R7 ;  /* 0x0000000700008388 */ /* 0x0003e20000000800 */
[----:B------:R-:W-:Y:S01]  /*0ae0*/  BAR.SYNC.DEFER_BLOCKING 0x0 ;  /* 0x0000000000007b1d */ /* 0x000fe20000010000 */
[----:B------:R-:W-:-:S13]  /*0af0*/  ISETP.NE.AND P0, PT, R4, RZ, PT ;  /* 0x000000ff0400720c */ /* 0x000fda0003f05270 */
[----:B-1----:R-:W-:Y:S05]  /*0b00*/  @P0 BRA `(.L_x_16) ;  /* 0xfffffffc00d00947 */ /* 0x002fea000383ffff */
[----:B------:R-:W-:Y:S05]  /*0b10*/  BRA `(.L_x_13) ;  /* 0x0000000400b47947 */ /* 0x000fea0003800000 */
.L_x_12:
[----:B------:R-:W-:-:S04]  /*0b20*/  IMAD.MOV R4, RZ, RZ, -R11 ;  /* 0x000000ffff047224 */ /* 0x000fc800078e0a0b */
[----:B------:R-:W-:-:S05]  /*0b30*/  IMAD R12, R8, R4, R5 ;  /* 0x00000004080c7224 */ /* 0x000fca00078e0205 */
[----:B------:R-:W-:-:S13]  /*0b40*/  ISETP.GE.AND P0, PT, R12, 0x1, PT ;  /* 0x000000010c00780c */ /* 0x000fda0003f06270 */
[----:B------:R-:W-:Y:S05]  /*0b50*/  @!P0 BRA `(.L_x_13) ;  /* 0x0000000400a48947 */ /* 0x000fea0003800000 */
[----:B------:R-:W-:Y:S01]  /*0b60*/  IMAD R5, R8, R11, -R5 ;  /* 0x0000000b08057224 */ /* 0x000fe200078e0a05 */
[----:B------:R-:W-:-:S04]  /*0b70*/  LOP3.LUT R4, R12, 0x3, RZ, 0xc0, !PT ;  /* 0x000000030c047812 */ /* 0x000fc800078ec0ff */
[----:B------:R-:W-:Y:S01]  /*0b80*/  ISETP.GT.U32.AND P0, PT, R5, -0x4, PT ;  /* 0xfffffffc0500780c */ /* 0x000fe20003f04070 */
[----:B------:R-:W-:-:S12]  /*0b90*/  IMAD.MOV.U32 R5, RZ, RZ, RZ ;  /* 0x000000ffff057224 */ /* 0x000fd800078e00ff */
[----:B------:R-:W-:Y:S05]  /*0ba0*/  @P0 BRA `(.L_x_17) ;  /* 0x0000000400140947 */ /* 0x000fea0003800000 */
[----:B------:R-:W-:Y:S04]  /*0bb0*/  LDS R5, [R7+UR4] ;  /* 0x0000000407057984 */ /* 0x000fe80008000800 */
[----:B------:R-:W1:Y:S04]  /*0bc0*/  LDS R8, [R6+UR5] ;  /* 0x0000000506087984 */ /* 0x000e680008000800 */
[----:B------:R-:W2:Y:S01]  /*0bd0*/  LDS R10, [R0] ;  /* 0x00000000000a7984 */ /* 0x000ea20000000800 */
[----:B-1----:R-:W-:-:S04]  /*0be0*/  IADD3 R5, PT, PT, R5, R8, RZ ;  /* 0x0000000805057210 */ /* 0x002fc80007ffe0ff */
        /* <DEDUP_REMOVED lines=20> */
[----:B-1----:R-:W-:Y:S01]  /*0d30*/  IMAD.IADD R11, R5, 0x1, R8 ;  /* 0x00000001050b7824 */ /* 0x002fe200078e0208 */
[----:B------:R-:W-:-:S02]  /*0d40*/  LOP3.LUT R5, R12, 0x7ffffffc, RZ, 0xc0, !PT ;  /* 0x7ffffffc0c057812 */ /* 0x000fc400078ec0ff */
[----:B------:R-:W-:Y:S02]  /*0d50*/  IADD3 R8, PT, PT, R6, UR5, RZ ;  /* 0x0000000506087c10 */ /* 0x000fe4000fffe0ff */
[----:B--2---:R-:W-:Y:S02]  /*0d60*/  ISETP.GE.U32.AND P0, PT, R11, R10, PT ;  /* 0x0000000a0b00720c */ /* 0x004fe40003f06070 */
[----:B------:R-:W-:-:S11]  /*0d70*/  IADD3 R10, PT, PT, -R5, 0x4, RZ ;  /* 0x00000004050a7810 */ /* 0x000fd60007ffe1ff */
[----:B------:R1:W-:Y:S01]  /*0d80*/  @!P0 STS [R0], R11 ;  /* 0x0000000b00008388 */ /* 0x0003e20000000800 */
[----:B------:R-:W-:Y:S01]  /*0d90*/  BAR.SYNC.DEFER_BLOCKING 0x0 ;  /* 0x0000000000007b1d */ /* 0x000fe20000010000 */
[----:B------:R-:W-:-:S13]  /*0da0*/  ISETP.NE.AND P0, PT, R10, RZ, PT ;  /* 0x000000ff0a00720c */ /* 0x000fda0003f05270 */
[----:B-1----:R-:W-:Y:S05]  /*0db0*/  @!P0 BRA `(.L_x_17) ;  /* 0x0000000000908947 */ /* 0x002fea0003800000 */
[----:B------:R-:W-:Y:S01]  /*0dc0*/  VIADD R12, R9, 0x18 ;  /* 0x00000018090c7836 */ /* 0x000fe20000000000 */
[----:B------:R-:W-:Y:S01]  /*0dd0*/  MOV R11, R10 ;  /* 0x0000000a000b7202 */ /* 0x000fe20000000f00 */
[----:B------:R-:W-:-:S07]  /*0de0*/  VIADD R13, R8, 0x300 ;  /* 0x00000300080d7836 */ /* 0x000fce0000000000 */
.L_x_18:
        /* <DEDUP_REMOVED lines=25> */
[----:B0-----:R-:W-:Y:S01]  /*0f80*/  IADD3 R12, PT, PT, R12, 0x10, RZ ;  /* 0x000000100c0c7810 */ /* 0x001fe20007ffe0ff */
[----:B-1----:R-:W-:-:S02]  /*0f90*/  VIADD R13, R13, 0x200 ;  /* 0x000002000d0d7836 */ /* 0x002fc40000000000 */
[----:B--2---:R-:W-:-:S05]  /*0fa0*/  IMAD.IADD R9, R8, 0x1, R9 ;  /* 0x0000000108097824 */ /* 0x004fca00078e0209 */
[----:B---3--:R-:W-:-:S13]  /*0fb0*/  ISETP.GE.U32.AND P0, PT, R9, R10, PT ;  /* 0x0000000a0900720c */ /* 0x008fda0003f06070 */
[----:B------:R1:W-:Y:S01]  /*0fc0*/  @!P0 STS [R0], R9 ;  /* 0x0000000900008388 */ /* 0x0003e20000000800 */
[----:B------:R-:W-:Y:S01]  /*0fd0*/  BAR.SYNC.DEFER_BLOCKING 0x0 ;  /* 0x0000000000007b1d */ /* 0x000fe20000010000 */
[----:B------:R-:W-:-:S13]  /*0fe0*/  ISETP.NE.AND P0, PT, R11, RZ, PT ;  /* 0x000000ff0b00720c */ /* 0x000fda0003f05270 */
[----:B-1----:R-:W-:Y:S05]  /*0ff0*/  @P0 BRA `(.L_x_18) ;  /* 0xfffffffc007c0947 */ /* 0x002fea000383ffff */
.L_x_17:
[----:B------:R-:W-:-:S13]  /*1000*/  ISETP.NE.AND P0, PT, R4, RZ, PT ;  /* 0x000000ff0400720c */ /* 0x000fda0003f05270 */
[----:B------:R-:W-:Y:S05]  /*1010*/  @!P0 BRA `(.L_x_13) ;  /* 0x0000000000748947 */ /* 0x000fea0003800000 */
[C---:B------:R-:W-:Y:S01]  /*1020*/  IMAD R6, R5.reuse, 0x80, R6 ;  /* 0x0000008005067824 */ /* 0x040fe200078e0206 */
[----:B------:R-:W-:Y:S01]  /*1030*/  LEA R5, R5, R7, 0x2 ;  /* 0x0000000705057211 */ /* 0x000fe200078e10ff */
[----:B------:R-:W-:Y:S01]  /*1040*/  LDS R9, [R0] ;  /* 0x0000000000097984 */ /* 0x000fe20000000800 */
[----:B------:R-:W-:-:S03]  /*1050*/  IADD3 R4, PT, PT, -R4, 0x1, RZ ;  /* 0x0000000104047810 */ /* 0x000fc60007ffe1ff */
[----:B------:R-:W-:Y:S04]  /*1060*/  LDS R8, [R6+UR5] ;  /* 0x0000000506087984 */ /* 0x000fe80008000800 */
[----:B------:R-:W1:Y:S02]  /*1070*/  LDS R7, [R5+UR4] ;  /* 0x0000000405077984 */ /* 0x000e640008000800 */
[----:B-1----:R-:W-:Y:S01]  /*1080*/  IMAD.IADD R10, R7, 0x1, R8 ;  /* 0x00000001070a7824 */ /* 0x002fe200078e0208 */
[----:B------:R-:W-:Y:S01]  /*1090*/  IADD3 R8, PT, PT, R5, UR4, RZ ;  /* 0x0000000405087c10 */ /* 0x000fe2000fffe0ff */
[----:B------:R-:W-:-:S03]  /*10a0*/  VIADD R7, R6, UR5 ;  /* 0x0000000506077c36 */ /* 0x000fc60008000000 */
[----:B------:R-:W-:-:S13]  /*10b0*/  ISETP.GE.U32.AND P0, PT, R10, R9, PT ;  /* 0x000000090a00720c */ /* 0x000fda0003f06070 */
[----:B------:R1:W-:Y:S01]  /*10c0*/  @!P0 STS [R0], R10 ;  /* 0x0000000a00008388 */ /* 0x0003e20000000800 */
[----:B------:R-:W-:Y:S01]  /*10d0*/  BAR.SYNC.DEFER_BLOCKING 0x0 ;  /* 0x0000000000007b1d */ /* 0x000fe20000010000 */
[----:B------:R-:W-:-:S13]  /*10e0*/  ISETP.NE.AND P0, PT, R4, RZ, PT ;  /* 0x000000ff0400720c */ /* 0x000fda0003f05270 */
[----:B-1----:R-:W-:Y:S05]  /*10f0*/  @!P0 BRA `(.L_x_13) ;  /* 0x00000000003c8947 */ /* 0x002fea0003800000 */
[----:B------:R-:W-:Y:S01]  /*1100*/  VIADD R7, R7, 0x80 ;  /* 0x0000008007077836 */ /* 0x000fe20000000000 */
[----:B------:R-:W-:Y:S01]  /*1110*/  MOV R9, R4 ;  /* 0x0000000400097202 */ /* 0x000fe20000000f00 */
[----:B------:R-:W-:-:S07]  /*1120*/  VIADD R8, R8, 0x4 ;  /* 0x0000000408087836 */ /* 0x000fce0000000000 */
.L_x_19:
        /* <DEDUP_REMOVED lines=12> */
.L_x_13:
[----:B------:R-:W1:Y:S04]  /*11f0*/  LDS R5, [R0] ;  /* 0x0000000000057984 */ /* 0x000e680000000800 */
[----:B-1----:R-:W-:Y:S01]  /*1200*/  STG.E desc[UR8][R2.64], R5 ;  /* 0x0000000502007986 */ /* 0x002fe2000c101908 */
[----:B------:R-:W-:Y:S05]  /*1210*/  EXIT ;  /* 0x000000000000794d */ /* 0x000fea0003800000 */
.L_x_20:
        /* <DEDUP_REMOVED lines=14> */
.L_x_27:


//--------------------- .text._Z15calKernelPhase1Pjiiiii --------------------------
	.section	.text._Z15calKernelPhase1Pjiiiii,"ax",@progbits
	.align	128
        .global         _Z15calKernelPhase1Pjiiiii
        .type           _Z15calKernelPhase1Pjiiiii,@function
        .size           _Z15calKernelPhase1Pjiiiii,(.L_x_28 - _Z15calKernelPhase1Pjiiiii)
        .other          _Z15calKernelPhase1Pjiiiii,@"STO_CUDA_ENTRY STV_DEFAULT"
_Z15calKernelPhase1Pjiiiii:
.text._Z15calKernelPhase1Pjiiiii:
[----:B------:R-:W-:Y:S01]  /*0000*/  LDC R1, c[0x0][0x37c] ;  /* 0x0000df00ff017b82 */ /* 0x000fe20000000800 */
[----:B------:R-:W0:Y:S07]  /*0010*/  S2R R6, SR_TID.Y ;  /* 0x0000000000067919 */ /* 0x000e2e0000002200 */
[----:B------:R-:W1:Y:S01]  /*0020*/  S2UR UR5, SR_CTAID.Y ;  /* 0x00000000000579c3 */ /* 0x000e620000002600 */
[----:B------:R-:W1:Y:S01]  /*0030*/  LDCU UR7, c[0x0][0x394] ;  /* 0x00007280ff0777ac */ /* 0x000e620008000800 */
[----:B------:R-:W2:Y:S01]  /*0040*/  S2R R8, SR_TID.X ;  /* 0x0000000000087919 */ /* 0x000ea20000002100 */
[----:B------:R-:W3:Y:S05]  /*0050*/  LDCU UR6, c[0x0][0x398] ;  /* 0x00007300ff0677ac */ /* 0x000eea0008000800 */
[----:B------:R-:W3:Y:S08]  /*0060*/  S2UR UR4, SR_CTAID.X ;  /* 0x00000000000479c3 */ /* 0x000ef00000002500 */
[----:B------:R-:W0:Y:S01]  /*0070*/  LDC.64 R2, c[0x0][0x388] ;  /* 0x0000e200ff027b82 */ /* 0x000e220000000a00 */
[----:B-1----:R-:W-:-:S02]  /*0080*/  UIADD3 UR5, UPT, UPT, UR5, UR7, URZ ;  /* 0x0000000705057290 */ /* 0x002fc4000fffe0ff */
[----:B---3--:R-:W-:-:S04]  /*0090*/  UIADD3 UR4, UPT, UPT, UR4, UR6, URZ ;  /* 0x0000000604047290 */ /* 0x008fc8000fffe0ff */
[C---:B0-----:R-:W-:Y:S02]  /*00a0*/  IMAD R7, R3.reuse, UR5, R6 ;  /* 0x0000000503077c24 */ /* 0x041fe4000f8e0206 */
[----:B--2---:R-:W-:-:S05]  /*00b0*/  IMAD R0, R3, UR4, R8 ;  /* 0x0000000403007c24 */ /* 0x004fca000f8e0208 */
[----:B------:R-:W-:-:S04]  /*00c0*/  VIMNMX R5, PT, PT, R7, R0, !PT ;  /* 0x0000000007057248 */ /* 0x000fc80007fe0100 */
[----:B------:R-:W-:-:S13]  /*00d0*/  ISETP.GE.AND P0, PT, R5, R2, PT ;  /* 0x000000020500720c */ /* 0x000fda0003f06270 */
[----:B------:R-:W-:Y:S05]  /*00e0*/  @P0 EXIT ;  /* 0x000000000000094d */ /* 0x000fea0003800000 */
[----:B------:R-:W0:Y:S01]  /*00f0*/  LDC.64 R4, c[0x0][0x380] ;  /* 0x0000e000ff047b82 */ /* 0x000e220000000a00 */
[----:B------:R-:W1:Y:S01]  /*0100*/  LDCU.64 UR4, c[0x0][0x358] ;  /* 0x00006b00ff0477ac */ /* 0x000e620008000a00 */
[----:B------:R-:W-:-:S06]  /*0110*/  IMAD R7, R7, R2, R0 ;  /* 0x0000000207077224 */ /* 0x000fcc00078e0200 */
[----:B------:R-:W2:Y:S01]  /*0120*/  LDC R12, c[0x0][0x390] ;  /* 0x0000e400ff0c7b82 */ /* 0x000ea20000000800 */
[----:B0-----:R-:W-:-:S05]  /*0130*/  IMAD.WIDE R4, R7, 0x4, R4 ;  /* 0x0000000407047825 */ /* 0x001fca00078e0204 */
[----:B-1----:R-:W3:Y:S01]  /*0140*/  LDG.E R13, desc[UR4][R4.64] ;  /* 0x00000004040d7981 */ /* 0x002ee2000c1e1900 */
[----:B------:R-:W-:Y:S01]  /*0150*/  IMAD.SHL.U32 R9, R8, 0x4, RZ ;  /* 0x0000000408097824 */ /* 0x000fe200078e00ff */
[----:B------:R-:W-:Y:S01]  /*0160*/  MOV R0, 0x400 ;  /* 0x0000040000007802 */ /* 0x000fe20000000f00 */
[----:B--2---:R-:W-:Y:S01]  /*0170*/  IMAD R11, R3, R12, R3 ;  /* 0x0000000c030b7224 */ /* 0x004fe200078e0203 */
[----:B------:R-:W0:Y:S01]  /*0180*/  S2R R7, SR_CgaCtaId ;  /* 0x0000000000077919 */ /* 0x000e220000008800 */
[----:B------:R-:W-:-:S03]  /*0190*/  IMAD.MOV R8, RZ, RZ, -R12 ;  /* 0x000000ffff087224 */ /* 0x000fc600078e0a0c */
[----:B------:R-:W-:-:S05]  /*01a0*/  VIMNMX R2, PT, PT, R11, R2, PT ;  /* 0x000000020b027248 */ /* 0x000fca0003fe0100 */
[----:B------:R-:W-:-:S05]  /*01b0*/  IMAD R11, R3, R8, R2 ;  /* 0x00000008030b7224 */ /* 0x000fca00078e0202 */
[----:B------:R-:W-:Y:S02]  /*01c0*/  ISETP.GE.AND P0, PT, R11, 0x1, PT ;  /* 0x000000010b00780c */ /* 0x000fe40003f06270 */
[----:B0-----:R-:W-:Y:S01]  /*01d0*/  LEA R0, R7, R0, 0x18 ;  /* 0x0000000007007211 */ /* 0x001fe200078ec0ff */
[----:B------:R-:W-:-:S04]  /*01e0*/  IMAD.SHL.U32 R7, R6, 0x80, RZ ;  /* 0x0000008006077824 */ /* 0x000fc800078e00ff */
[----:B------:R-:W-:-:S05]  /*01f0*/  IMAD.IADD R10, R7, 0x1, R0 ;  /* 0x00000001070a7824 */ /* 0x000fca00078e0200 */
[----:B------:R-:W-:-:S05]  /*0200*/  IADD3 R6, PT, PT, R10, R9, RZ ;  /* 0x000000090a067210 */ /* 0x000fca0007ffe0ff */
[----:B---3--:R0:W-:Y:S01]  /*0210*/  STS [R6], R13 ;  /* 0x0000000d06007388 */ /* 0x0081e20000000800 */
[----:B------:R-:W-:Y:S06]  /*0220*/  BAR.SYNC.DEFER_BLOCKING 0x0 ;  /* 0x0000000000007b1d */ /* 0x000fec0000010000 */
        /* <DEDUP_REMOVED lines=11> */
.L_x_23:
[----:B------:R-:W-:Y:S01]  /*02e0*/  LDS R12, [R10+-0x8] ;  /* 0xfffff8000a0c7984 */ /* 0x000fe20000000800 */
[----:B------:R-:W-:-:S03]  /*02f0*/  IADD3 R3, PT, PT, R3, 0x4, RZ ;  /* 0x0000000403037810 */ /* 0x000fc60007ffe0ff */
[----:B0-----:R-:W0:Y:S04]  /*0300*/  LDS R13, [R11+-0x100] ;  /* 0xffff00000b0d7984 */ /* 0x001e280000000800 */
        /* <DEDUP_REMOVED lines=29> */
[----:B-1----:R-:W-:Y:S05]  /*04e0*/  @P1 BRA `(.L_x_23) ;  /* 0xfffffffc007c1947 */ /* 0x002fea000383ffff */
.L_x_22:
[----:B------:R-:W-:Y:S05]  /*04f0*/  @!P0 BRA `(.L_x_21) ;  /* 0x0000000000448947 */ /* 0x000fea0003800000 */
[C---:B------:R-:W-:Y:S01]  /*0500*/  LEA R9, R8.reuse, R9, 0x7 ;  /* 0x0000000908097211 */ /* 0x040fe200078e38ff */
[----:B------:R-:W-:Y:S02]  /*0510*/  IMAD R7, R8, 0x4, R7 ;  /* 0x0000000408077824 */ /* 0x000fe400078e0207 */
[----:B------:R-:W-:Y:S01]  /*0520*/  IMAD.MOV R2, RZ, RZ, -R2 ;  /* 0x000000ffff027224 */ /* 0x000fe200078e0a02 */
[C---:B------:R-:W-:Y:S01]  /*0530*/  IADD3 R9, PT, PT, R0.reuse, R9, RZ ;  /* 0x0000000900097210 */ /* 0x040fe20007ffe0ff */
[----:B------:R-:W-:-:S07]  /*0540*/  IMAD.IADD R0, R0, 0x1, R7 ;  /* 0x0000000100007824 */ /* 0x000fce00078e0207 */
.L_x_24:
[----:B------:R1:W-:Y:S01]  /*0550*/  LDS R3, [R0] ;  /* 0x0000000000037984 */ /* 0x0003e20000000800 */
[----:B------:R-:W-:-:S03]  /*0560*/  IADD3 R2, PT, PT, R2, 0x1, RZ ;  /* 0x0000000102027810 */ /* 0x000fc60007ffe0ff */
[----:B------:R2:W3:Y:S04]  /*0570*/  LDS R8, [R9] ;  /* 0x0000000009087984 */ /* 0x0004e80000000800 */
[----:B------:R-:W4:Y:S01]  /*0580*/  LDS R7, [R6] ;  /* 0x0000000006077984 */ /* 0x000f220000000800 */
[----:B-1----:R-:W-:Y:S01]  /*0590*/  VIADD R0, R0, 0x4 ;  /* 0x0000000400007836 */ /* 0x002fe20000000000 */
[----:B--2---:R-:W-:Y:S01]  /*05a0*/  IADD3 R9, PT, PT, R9, 0x80, RZ ;  /* 0x0000008009097810 */ /* 0x004fe20007ffe0ff */
[----:B---3--:R-:W-:-:S05]  /*05b0*/  IMAD.IADD R3, R3, 0x1, R8 ;  /* 0x0000000103037824 */ /* 0x008fca00078e0208 */
[----:B----4-:R-:W-:-:S13]  /*05c0*/  ISETP.GE.U32.AND P0, PT, R3, R7, PT ;  /* 0x000000070300720c */ /* 0x010fda0003f06070 */
[----:B------:R1:W-:Y:S01]  /*05d0*/  @!P0 STS [R6], R3 ;  /* 0x0000000306008388 */ /* 0x0003e20000000800 */
[----:B------:R-:W-:Y:S01]  /*05e0*/  BAR.SYNC.DEFER_BLOCKING 0x0 ;  /* 0x0000000000007b1d */ /* 0x000fe20000010000 */
[----:B------:R-:W-:-:S13]  /*05f0*/  ISETP.NE.AND P0, PT, R2, RZ, PT ;  /* 0x000000ff0200720c */ /* 0x000fda0003f05270 */
[----:B-1----:R-:W-:Y:S05]  /*0600*/  @P0 BRA `(.L_x_24) ;  /* 0xfffffffc00d00947 */ /* 0x002fea000383ffff */
.L_x_21:
[----:B------:R-:W1:Y:S04]  /*0610*/  LDS R3, [R6] ;  /* 0x0000000006037984 */ /* 0x000e680000000800 */
[----:B-1----:R-:W-:Y:S01]  /*0620*/  STG.E desc[UR4][R4.64], R3 ;  /* 0x0000000304007986 */ /* 0x002fe2000c101904 */
[----:B------:R-:W-:Y:S05]  /*0630*/  EXIT ;  /* 0x000000000000794d */ /* 0x000fea0003800000 */
.L_x_25:
        /* <DEDUP_REMOVED lines=12> */
.L_x_28:


//--------------------- .nv.shared._Z15calKernelPhase3Pjiiiii --------------------------
	.section	.nv.shared._Z15calKernelPhase3Pjiiiii,"aw",@nobits
	.sectionflags	@""
	.align	4
.nv.shared._Z15calKernelPhase3Pjiiiii:
	.zero		13312


//--------------------- .nv.shared.reserved.0     --------------------------
	.section	.nv.shared.reserved.0,"aw",@nobits
	.weak		__nv_reservedSMEM_offset_0_alias
	.size		__nv_reservedSMEM_offset_0_alias, 0, 64
	.other		__nv_reservedSMEM_offset_0_alias,@"STO_CUDA_RESERVED_SHARED STV_DEFAULT"
__nv_reservedSMEM_offset_0_alias:
	.zero		0
	.zero		64


//--------------------- .nv.shared._Z15calKernelPhase2Pjiiiiii --------------------------
	.section	.nv.shared._Z15calKernelPhase2Pjiiiiii,"aw",@nobits
	.sectionflags	@""
	.align	4
.nv.shared._Z15calKernelPhase2Pjiiiiii:
	.zero		9216


//--------------------- .nv.shared._Z15calKernelPhase1Pjiiiii --------------------------
	.section	.nv.shared._Z15calKernelPhase1Pjiiiii,"aw",@nobits
	.sectionflags	@""
	.align	4
.nv.shared._Z15calKernelPhase1Pjiiiii:
	.zero		5120


//--------------------- .nv.constant0._Z15calKernelPhase3Pjiiiii --------------------------
	.section	.nv.constant0._Z15calKernelPhase3Pjiiiii,"a",@progbits
	.sectionflags	@""
	.align	4
.nv.constant0._Z15calKernelPhase3Pjiiiii:
	.zero		924


//--------------------- .nv.constant0._Z15calKernelPhase2Pjiiiiii --------------------------
	.section	.nv.constant0._Z15calKernelPhase2Pjiiiiii,"a",@progbits
	.sectionflags	@""
	.align	4
.nv.constant0._Z15calKernelPhase2Pjiiiiii:
	.zero		928


//--------------------- .nv.constant0._Z15calKernelPhase1Pjiiiii --------------------------
	.section	.nv.constant0._Z15calKernelPhase1Pjiiiii,"a",@progbits
	.sectionflags	@""
	.align	4
.nv.constant0._Z15calKernelPhase1Pjiiiii:
	.zero		924


//--------------------- SYMBOLS --------------------------

	.type		.nv.reservedSmem.offset0,@object
	.size		.nv.reservedSmem.offset0,0x4
	.type		.nv.reservedSmem.cap,@object
	.size		.nv.reservedSmem.cap,0x4
